//
// Generated by NVIDIA NVVM Compiler
//
// Compiler Build ID: CL-36424714
// Cuda compilation tools, release 13.0, V13.0.88
// Based on NVVM 20.0.0
//

.version 9.0
.target sm_100
.address_size 64

	// .globl	_Z19calcDistanceBetMatsPdS_S_i
.extern .func  (.param .b32 func_retval0) vprintf
(
	.param .b64 vprintf_param_0,
	.param .b64 vprintf_param_1
)
;
.func  (.param .b64 func_retval0) __internal_accurate_pow
(
	.param .b64 __internal_accurate_pow_param_0
)
;
.global .align 1 .b8 $str[24] = {101, 120, 116, 101, 110, 100, 77, 97, 116, 32, 91, 37, 100, 44, 32, 37, 100, 93, 58, 32, 37, 100, 10};
.global .align 1 .b8 $str$1[30] = {91, 37, 100, 93, 32, 72, 105, 116, 116, 105, 110, 103, 32, 102, 105, 114, 115, 116, 32, 115, 116, 97, 116, 101, 109, 101, 110, 116, 10};
.global .align 1 .b8 $str$2[31] = {91, 37, 100, 93, 32, 72, 105, 116, 116, 105, 110, 103, 32, 115, 101, 99, 111, 110, 100, 32, 115, 116, 97, 116, 101, 109, 101, 110, 116, 10};
.global .align 1 .b8 $str$3[30] = {91, 37, 100, 93, 32, 72, 105, 116, 116, 105, 110, 103, 32, 116, 104, 105, 114, 100, 32, 115, 116, 97, 116, 101, 109, 101, 110, 116, 10};

.visible .entry _Z19calcDistanceBetMatsPdS_S_i(
	.param .u64 .ptr .align 1 _Z19calcDistanceBetMatsPdS_S_i_param_0,
	.param .u64 .ptr .align 1 _Z19calcDistanceBetMatsPdS_S_i_param_1,
	.param .u64 .ptr .align 1 _Z19calcDistanceBetMatsPdS_S_i_param_2,
	.param .u32 _Z19calcDistanceBetMatsPdS_S_i_param_3
)
{
	.reg .pred 	%p<14>;
	.reg .b32 	%r<29>;
	.reg .b64 	%rd<12>;
	.reg .b64 	%fd<21>;

	ld.param.u64 	%rd1, [_Z19calcDistanceBetMatsPdS_S_i_param_0];
	ld.param.u64 	%rd2, [_Z19calcDistanceBetMatsPdS_S_i_param_1];
	ld.param.u64 	%rd3, [_Z19calcDistanceBetMatsPdS_S_i_param_2];
	ld.param.u32 	%r5, [_Z19calcDistanceBetMatsPdS_S_i_param_3];
	cvta.to.global.u64 	%rd4, %rd3;
	cvta.to.global.u64 	%rd5, %rd2;
	mov.u32 	%r6, %ctaid.x;
	mov.u32 	%r7, %ntid.x;
	mov.u32 	%r8, %tid.x;
	mad.lo.s32 	%r9, %r6, %r7, %r8;
	mov.u32 	%r10, %ctaid.y;
	mov.u32 	%r11, %ntid.y;
	mov.u32 	%r12, %tid.y;
	mad.lo.s32 	%r13, %r10, %r11, %r12;
	mad.lo.s32 	%r1, %r5, %r13, %r9;
	mul.wide.s32 	%rd6, %r1, 8;
	add.s64 	%rd7, %rd5, %rd6;
	ld.global.f64 	%fd9, [%rd7];
	add.s64 	%rd8, %rd4, %rd6;
	ld.global.f64 	%fd10, [%rd8];
	sub.f64 	%fd1, %fd9, %fd10;
	abs.f64 	%fd2, %fd1;
	{
	.reg .b32 %temp; 
	mov.b64 	{%temp, %r2}, %fd2;
	}
	mov.f64 	%fd11, 0d4000000000000000;
	{
	.reg .b32 %temp; 
	mov.b64 	{%temp, %r14}, %fd11;
	}
	and.b32  	%r4, %r14, 2146435072;
	setp.eq.s32 	%p1, %r4, 1062207488;
	{ // callseq 0, 0
	.param .b64 param0;
	st.param.f64 	[param0], %fd2;
	.param .b64 retval0;
	call.uni (retval0), 
	__internal_accurate_pow, 
	(
	param0
	);
	ld.param.f64 	%fd12, [retval0];
	} // callseq 0
	setp.lt.s32 	%p2, %r2, 0;
	neg.f64 	%fd14, %fd12;
	selp.f64 	%fd15, %fd14, %fd12, %p1;
	selp.f64 	%fd20, %fd15, %fd12, %p2;
	setp.neu.f64 	%p3, %fd1, 0d0000000000000000;
	@%p3 bra 	$L__BB0_2;
	setp.eq.s32 	%p4, %r4, 1062207488;
	selp.b32 	%r15, %r2, 0, %p4;
	setp.lt.s32 	%p5, %r14, 0;
	or.b32  	%r16, %r15, 2146435072;
	selp.b32 	%r17, %r16, %r15, %p5;
	mov.b32 	%r18, 0;
	mov.b64 	%fd20, {%r18, %r17};
$L__BB0_2:
	add.f64 	%fd16, %fd2, 0d4000000000000000;
	{
	.reg .b32 %temp; 
	mov.b64 	{%temp, %r19}, %fd16;
	}
	and.b32  	%r20, %r19, 2146435072;
	setp.ne.s32 	%p6, %r20, 2146435072;
	@%p6 bra 	$L__BB0_7;
	setp.num.f64 	%p7, %fd1, %fd1;
	@%p7 bra 	$L__BB0_5;
	mov.f64 	%fd17, 0d4000000000000000;
	add.rn.f64 	%fd20, %fd2, %fd17;
	bra.uni 	$L__BB0_7;
$L__BB0_5:
	setp.neu.f64 	%p8, %fd2, 0d7FF0000000000000;
	@%p8 bra 	$L__BB0_7;
	setp.lt.s32 	%p9, %r2, 0;
	setp.eq.s32 	%p10, %r4, 1062207488;
	setp.lt.s32 	%p11, %r14, 0;
	selp.b32 	%r22, 0, 2146435072, %p11;
	and.b32  	%r23, %r14, 2147483647;
	setp.ne.s32 	%p12, %r23, 1071644672;
	or.b32  	%r24, %r22, -2147483648;
	selp.b32 	%r25, %r24, %r22, %p12;
	selp.b32 	%r26, %r25, %r22, %p10;
	selp.b32 	%r27, %r26, %r22, %p9;
	mov.b32 	%r28, 0;
	mov.b64 	%fd20, {%r28, %r27};
$L__BB0_7:
	cvta.to.global.u64 	%rd9, %rd1;
	setp.eq.f64 	%p13, %fd2, 0d3FF0000000000000;
	selp.f64 	%fd18, 0d3FF0000000000000, %fd20, %p13;
	add.s64 	%rd11, %rd9, %rd6;
	st.global.f64 	[%rd11], %fd18;
	ret;

}
	// .globl	_Z21calcDistanceBetMatVecPdS_S_i
.visible .entry _Z21calcDistanceBetMatVecPdS_S_i(
	.param .u64 .ptr .align 1 _Z21calcDistanceBetMatVecPdS_S_i_param_0,
	.param .u64 .ptr .align 1 _Z21calcDistanceBetMatVecPdS_S_i_param_1,
	.param .u64 .ptr .align 1 _Z21calcDistanceBetMatVecPdS_S_i_param_2,
	.param .u32 _Z21calcDistanceBetMatVecPdS_S_i_param_3
)
{
	.reg .pred 	%p<14>;
	.reg .b32 	%r<23>;
	.reg .b64 	%rd<12>;
	.reg .b64 	%fd<21>;

	ld.param.u64 	%rd1, [_Z21calcDistanceBetMatVecPdS_S_i_param_0];
	ld.param.u64 	%rd2, [_Z21calcDistanceBetMatVecPdS_S_i_param_1];
	ld.param.u64 	%rd3, [_Z21calcDistanceBetMatVecPdS_S_i_param_2];
	cvta.to.global.u64 	%rd4, %rd3;
	cvta.to.global.u64 	%rd5, %rd2;
	mov.u32 	%r5, %ctaid.x;
	mov.u32 	%r6, %ntid.x;
	mov.u32 	%r7, %tid.x;
	mad.lo.s32 	%r1, %r5, %r6, %r7;
	mul.wide.s32 	%rd6, %r1, 8;
	add.s64 	%rd7, %rd5, %rd6;
	ld.global.f64 	%fd9, [%rd7];
	add.s64 	%rd8, %rd4, %rd6;
	ld.global.f64 	%fd10, [%rd8];
	sub.f64 	%fd1, %fd9, %fd10;
	abs.f64 	%fd2, %fd1;
	{
	.reg .b32 %temp; 
	mov.b64 	{%temp, %r2}, %fd2;
	}
	mov.f64 	%fd11, 0d4000000000000000;
	{
	.reg .b32 %temp; 
	mov.b64 	{%temp, %r8}, %fd11;
	}
	and.b32  	%r4, %r8, 2146435072;
	setp.eq.s32 	%p1, %r4, 1062207488;
	{ // callseq 1, 0
	.param .b64 param0;
	st.param.f64 	[param0], %fd2;
	.param .b64 retval0;
	call.uni (retval0), 
	__internal_accurate_pow, 
	(
	param0
	);
	ld.param.f64 	%fd12, [retval0];
	} // callseq 1
	setp.lt.s32 	%p2, %r2, 0;
	neg.f64 	%fd14, %fd12;
	selp.f64 	%fd15, %fd14, %fd12, %p1;
	selp.f64 	%fd20, %fd15, %fd12, %p2;
	setp.neu.f64 	%p3, %fd1, 0d0000000000000000;
	@%p3 bra 	$L__BB1_2;
	setp.eq.s32 	%p4, %r4, 1062207488;
	selp.b32 	%r9, %r2, 0, %p4;
	setp.lt.s32 	%p5, %r8, 0;
	or.b32  	%r10, %r9, 2146435072;
	selp.b32 	%r11, %r10, %r9, %p5;
	mov.b32 	%r12, 0;
	mov.b64 	%fd20, {%r12, %r11};
$L__BB1_2:
	add.f64 	%fd16, %fd2, 0d4000000000000000;
	{
	.reg .b32 %temp; 
	mov.b64 	{%temp, %r13}, %fd16;
	}
	and.b32  	%r14, %r13, 2146435072;
	setp.ne.s32 	%p6, %r14, 2146435072;
	@%p6 bra 	$L__BB1_7;
	setp.num.f64 	%p7, %fd1, %fd1;
	@%p7 bra 	$L__BB1_5;
	mov.f64 	%fd17, 0d4000000000000000;
	add.rn.f64 	%fd20, %fd2, %fd17;
	bra.uni 	$L__BB1_7;
$L__BB1_5:
	setp.neu.f64 	%p8, %fd2, 0d7FF0000000000000;
	@%p8 bra 	$L__BB1_7;
	setp.lt.s32 	%p9, %r2, 0;
	setp.eq.s32 	%p10, %r4, 1062207488;
	setp.lt.s32 	%p11, %r8, 0;
	selp.b32 	%r16, 0, 2146435072, %p11;
	and.b32  	%r17, %r8, 2147483647;
	setp.ne.s32 	%p12, %r17, 1071644672;
	or.b32  	%r18, %r16, -2147483648;
	selp.b32 	%r19, %r18, %r16, %p12;
	selp.b32 	%r20, %r19, %r16, %p10;
	selp.b32 	%r21, %r20, %r16, %p9;
	mov.b32 	%r22, 0;
	mov.b64 	%fd20, {%r22, %r21};
$L__BB1_7:
	cvta.to.global.u64 	%rd9, %rd1;
	setp.eq.f64 	%p13, %fd2, 0d3FF0000000000000;
	selp.f64 	%fd18, 0d3FF0000000000000, %fd20, %p13;
	add.s64 	%rd11, %rd9, %rd6;
	st.global.f64 	[%rd11], %fd18;
	ret;

}
	// .globl	_Z13calcGaussCorrPdS_iddd
.visible .entry _Z13calcGaussCorrPdS_iddd(
	.param .u64 .ptr .align 1 _Z13calcGaussCorrPdS_iddd_param_0,
	.param .u64 .ptr .align 1 _Z13calcGaussCorrPdS_iddd_param_1,
	.param .u32 _Z13calcGaussCorrPdS_iddd_param_2,
	.param .f64 _Z13calcGaussCorrPdS_iddd_param_3,
	.param .f64 _Z13calcGaussCorrPdS_iddd_param_4,
	.param .f64 _Z13calcGaussCorrPdS_iddd_param_5
)
{
	.reg .pred 	%p<4>;
	.reg .b32 	%r<26>;
	.reg .b32 	%f<3>;
	.reg .b64 	%rd<9>;
	.reg .b64 	%fd<33>;

	ld.param.u64 	%rd1, [_Z13calcGaussCorrPdS_iddd_param_0];
	ld.param.u64 	%rd2, [_Z13calcGaussCorrPdS_iddd_param_1];
	ld.param.u32 	%r5, [_Z13calcGaussCorrPdS_iddd_param_2];
	ld.param.f64 	%fd7, [_Z13calcGaussCorrPdS_iddd_param_3];
	ld.param.f64 	%fd8, [_Z13calcGaussCorrPdS_iddd_param_4];
	ld.param.f64 	%fd9, [_Z13calcGaussCorrPdS_iddd_param_5];
	cvta.to.global.u64 	%rd3, %rd2;
	mov.u32 	%r6, %ctaid.x;
	mov.u32 	%r7, %ntid.x;
	mov.u32 	%r8, %tid.x;
	mad.lo.s32 	%r9, %r6, %r7, %r8;
	mov.u32 	%r10, %ctaid.y;
	mov.u32 	%r11, %ntid.y;
	mov.u32 	%r12, %tid.y;
	mad.lo.s32 	%r13, %r10, %r11, %r12;
	sub.f64 	%fd1, %fd7, %fd8;
	neg.f64 	%fd10, %fd9;
	mad.lo.s32 	%r1, %r5, %r13, %r9;
	mul.wide.s32 	%rd4, %r1, 8;
	add.s64 	%rd5, %rd3, %rd4;
	ld.global.f64 	%fd11, [%rd5];
	mul.f64 	%fd2, %fd11, %fd10;
	fma.rn.f64 	%fd12, %fd2, 0d3FF71547652B82FE, 0d4338000000000000;
	{
	.reg .b32 %temp; 
	mov.b64 	{%r2, %temp}, %fd12;
	}
	mov.f64 	%fd13, 0dC338000000000000;
	add.rn.f64 	%fd14, %fd12, %fd13;
	fma.rn.f64 	%fd15, %fd14, 0dBFE62E42FEFA39EF, %fd2;
	fma.rn.f64 	%fd16, %fd14, 0dBC7ABC9E3B39803F, %fd15;
	fma.rn.f64 	%fd17, %fd16, 0d3E5ADE1569CE2BDF, 0d3E928AF3FCA213EA;
	fma.rn.f64 	%fd18, %fd17, %fd16, 0d3EC71DEE62401315;
	fma.rn.f64 	%fd19, %fd18, %fd16, 0d3EFA01997C89EB71;
	fma.rn.f64 	%fd20, %fd19, %fd16, 0d3F2A01A014761F65;
	fma.rn.f64 	%fd21, %fd20, %fd16, 0d3F56C16C1852B7AF;
	fma.rn.f64 	%fd22, %fd21, %fd16, 0d3F81111111122322;
	fma.rn.f64 	%fd23, %fd22, %fd16, 0d3FA55555555502A1;
	fma.rn.f64 	%fd24, %fd23, %fd16, 0d3FC5555555555511;
	fma.rn.f64 	%fd25, %fd24, %fd16, 0d3FE000000000000B;
	fma.rn.f64 	%fd26, %fd25, %fd16, 0d3FF0000000000000;
	fma.rn.f64 	%fd27, %fd26, %fd16, 0d3FF0000000000000;
	{
	.reg .b32 %temp; 
	mov.b64 	{%r3, %temp}, %fd27;
	}
	{
	.reg .b32 %temp; 
	mov.b64 	{%temp, %r4}, %fd27;
	}
	shl.b32 	%r14, %r2, 20;
	add.s32 	%r15, %r14, %r4;
	mov.b64 	%fd32, {%r3, %r15};
	{
	.reg .b32 %temp; 
	mov.b64 	{%temp, %r16}, %fd2;
	}
	mov.b32 	%f2, %r16;
	abs.f32 	%f1, %f2;
	setp.lt.f32 	%p1, %f1, 0f4086232B;
	@%p1 bra 	$L__BB2_3;
	setp.lt.f64 	%p2, %fd2, 0d0000000000000000;
	add.f64 	%fd28, %fd2, 0d7FF0000000000000;
	selp.f64 	%fd32, 0d0000000000000000, %fd28, %p2;
	setp.geu.f32 	%p3, %f1, 0f40874800;
	@%p3 bra 	$L__BB2_3;
	shr.u32 	%r17, %r2, 31;
	add.s32 	%r18, %r2, %r17;
	shr.s32 	%r19, %r18, 1;
	shl.b32 	%r20, %r19, 20;
	add.s32 	%r21, %r4, %r20;
	mov.b64 	%fd29, {%r3, %r21};
	sub.s32 	%r22, %r2, %r19;
	shl.b32 	%r23, %r22, 20;
	add.s32 	%r24, %r23, 1072693248;
	mov.b32 	%r25, 0;
	mov.b64 	%fd30, {%r25, %r24};
	mul.f64 	%fd32, %fd30, %fd29;
$L__BB2_3:
	cvta.to.global.u64 	%rd6, %rd1;
	mul.f64 	%fd31, %fd1, %fd32;
	add.s64 	%rd8, %rd6, %rd4;
	st.global.f64 	[%rd8], %fd31;
	ret;

}
	// .globl	_Z16nonDiagNormalizePdS_ii
.visible .entry _Z16nonDiagNormalizePdS_ii(
	.param .u64 .ptr .align 1 _Z16nonDiagNormalizePdS_ii_param_0,
	.param .u64 .ptr .align 1 _Z16nonDiagNormalizePdS_ii_param_1,
	.param .u32 _Z16nonDiagNormalizePdS_ii_param_2,
	.param .u32 _Z16nonDiagNormalizePdS_ii_param_3
)
{
	.reg .pred 	%p<5>;
	.reg .b32 	%r<17>;
	.reg .b64 	%rd<10>;
	.reg .b64 	%fd<7>;

	ld.param.u64 	%rd1, [_Z16nonDiagNormalizePdS_ii_param_0];
	ld.param.u64 	%rd2, [_Z16nonDiagNormalizePdS_ii_param_1];
	ld.param.u32 	%r5, [_Z16nonDiagNormalizePdS_ii_param_2];
	ld.param.u32 	%r4, [_Z16nonDiagNormalizePdS_ii_param_3];
	mov.u32 	%r6, %ctaid.x;
	mov.u32 	%r7, %ntid.x;
	mov.u32 	%r8, %tid.x;
	mad.lo.s32 	%r1, %r6, %r7, %r8;
	mov.u32 	%r9, %ctaid.y;
	mov.u32 	%r10, %ntid.y;
	mov.u32 	%r11, %tid.y;
	mad.lo.s32 	%r12, %r9, %r10, %r11;
	max.s32 	%r13, %r1, %r12;
	setp.ge.s32 	%p1, %r13, %r5;
	@%p1 bra 	$L__BB3_3;
	setp.ne.s32 	%p2, %r1, %r4;
	setp.eq.s32 	%p3, %r1, %r12;
	or.pred  	%p4, %p2, %p3;
	@%p4 bra 	$L__BB3_3;
	cvta.to.global.u64 	%rd3, %rd1;
	mul.lo.s32 	%r14, %r4, %r5;
	add.s32 	%r15, %r14, %r12;
	cvta.to.global.u64 	%rd4, %rd2;
	mul.wide.s32 	%rd5, %r15, 8;
	add.s64 	%rd6, %rd4, %rd5;
	ld.global.f64 	%fd1, [%rd6];
	add.s32 	%r16, %r14, %r4;
	mul.wide.s32 	%rd7, %r16, 8;
	add.s64 	%rd8, %rd3, %rd7;
	ld.global.f64 	%fd2, [%rd8];
	div.rn.f64 	%fd3, %fd1, %fd2;
	st.global.f64 	[%rd6], %fd3;
	add.s64 	%rd9, %rd3, %rd5;
	ld.global.f64 	%fd4, [%rd9];
	ld.global.f64 	%fd5, [%rd8];
	div.rn.f64 	%fd6, %fd4, %fd5;
	st.global.f64 	[%rd9], %fd6;
$L__BB3_3:
	ret;

}
	// .globl	_Z13diagNormalizePdS_ii
.visible .entry _Z13diagNormalizePdS_ii(
	.param .u64 .ptr .align 1 _Z13diagNormalizePdS_ii_param_0,
	.param .u64 .ptr .align 1 _Z13diagNormalizePdS_ii_param_1,
	.param .u32 _Z13diagNormalizePdS_ii_param_2,
	.param .u32 _Z13diagNormalizePdS_ii_param_3
)
{
	.reg .pred 	%p<5>;
	.reg .b32 	%r<17>;
	.reg .b64 	%rd<10>;
	.reg .b64 	%fd<7>;

	ld.param.u64 	%rd1, [_Z13diagNormalizePdS_ii_param_0];
	ld.param.u64 	%rd2, [_Z13diagNormalizePdS_ii_param_1];
	ld.param.u32 	%r5, [_Z13diagNormalizePdS_ii_param_2];
	ld.param.u32 	%r4, [_Z13diagNormalizePdS_ii_param_3];
	mov.u32 	%r6, %ctaid.x;
	mov.u32 	%r7, %ntid.x;
	mov.u32 	%r8, %tid.x;
	mad.lo.s32 	%r1, %r6, %r7, %r8;
	mov.u32 	%r9, %ctaid.y;
	mov.u32 	%r10, %ntid.y;
	mov.u32 	%r11, %tid.y;
	mad.lo.s32 	%r12, %r9, %r10, %r11;
	max.s32 	%r13, %r1, %r12;
	setp.ge.s32 	%p1, %r13, %r5;
	@%p1 bra 	$L__BB4_3;
	setp.ne.s32 	%p2, %r1, %r4;
	setp.eq.s32 	%p3, %r1, %r12;
	or.pred  	%p4, %p2, %p3;
	@%p4 bra 	$L__BB4_3;
	cvta.to.global.u64 	%rd3, %rd1;
	mul.lo.s32 	%r14, %r4, %r5;
	add.s32 	%r15, %r14, %r12;
	cvta.to.global.u64 	%rd4, %rd2;
	mul.wide.s32 	%rd5, %r15, 8;
	add.s64 	%rd6, %rd4, %rd5;
	ld.global.f64 	%fd1, [%rd6];
	add.s32 	%r16, %r14, %r4;
	mul.wide.s32 	%rd7, %r16, 8;
	add.s64 	%rd8, %rd3, %rd7;
	ld.global.f64 	%fd2, [%rd8];
	div.rn.f64 	%fd3, %fd1, %fd2;
	st.global.f64 	[%rd6], %fd3;
	add.s64 	%rd9, %rd3, %rd5;
	ld.global.f64 	%fd4, [%rd9];
	ld.global.f64 	%fd5, [%rd8];
	div.rn.f64 	%fd6, %fd4, %fd5;
	st.global.f64 	[%rd9], %fd6;
$L__BB4_3:
	ret;

}
	// .globl	_Z11gaussJordanPdS_ii
.visible .entry _Z11gaussJordanPdS_ii(
	.param .u64 .ptr .align 1 _Z11gaussJordanPdS_ii_param_0,
	.param .u64 .ptr .align 1 _Z11gaussJordanPdS_ii_param_1,
	.param .u32 _Z11gaussJordanPdS_ii_param_2,
	.param .u32 _Z11gaussJordanPdS_ii_param_3
)
{
	.reg .pred 	%p<5>;
	.reg .b32 	%r<18>;
	.reg .b64 	%rd<15>;
	.reg .b64 	%fd<11>;

	ld.param.u64 	%rd4, [_Z11gaussJordanPdS_ii_param_0];
	ld.param.u64 	%rd3, [_Z11gaussJordanPdS_ii_param_1];
	ld.param.u32 	%r7, [_Z11gaussJordanPdS_ii_param_2];
	ld.param.u32 	%r6, [_Z11gaussJordanPdS_ii_param_3];
	cvta.to.global.u64 	%rd1, %rd4;
	mov.u32 	%r8, %ctaid.x;
	mov.u32 	%r9, %ntid.x;
	mov.u32 	%r10, %tid.x;
	mad.lo.s32 	%r1, %r8, %r9, %r10;
	mov.u32 	%r11, %ctaid.y;
	mov.u32 	%r12, %ntid.y;
	mov.u32 	%r13, %tid.y;
	mad.lo.s32 	%r14, %r11, %r12, %r13;
	max.s32 	%r15, %r1, %r14;
	setp.ge.s32 	%p1, %r15, %r7;
	setp.eq.s32 	%p2, %r1, %r6;
	or.pred  	%p3, %p1, %p2;
	@%p3 bra 	$L__BB5_3;
	cvta.to.global.u64 	%rd5, %rd3;
	mad.lo.s32 	%r3, %r6, %r7, %r14;
	mul.wide.s32 	%rd6, %r3, 8;
	add.s64 	%rd7, %rd5, %rd6;
	ld.global.f64 	%fd1, [%rd7];
	mul.lo.s32 	%r16, %r7, %r1;
	add.s32 	%r17, %r16, %r6;
	mul.wide.s32 	%rd8, %r17, 8;
	add.s64 	%rd2, %rd1, %rd8;
	ld.global.f64 	%fd2, [%rd2];
	mul.f64 	%fd3, %fd1, %fd2;
	add.s32 	%r4, %r16, %r14;
	mul.wide.s32 	%rd9, %r4, 8;
	add.s64 	%rd10, %rd5, %rd9;
	ld.global.f64 	%fd4, [%rd10];
	sub.f64 	%fd5, %fd4, %fd3;
	st.global.f64 	[%rd10], %fd5;
	setp.eq.s32 	%p4, %r14, %r6;
	@%p4 bra 	$L__BB5_3;
	add.s64 	%rd12, %rd1, %rd6;
	ld.global.f64 	%fd6, [%rd12];
	ld.global.f64 	%fd7, [%rd2];
	mul.f64 	%fd8, %fd6, %fd7;
	add.s64 	%rd14, %rd1, %rd9;
	ld.global.f64 	%fd9, [%rd14];
	sub.f64 	%fd10, %fd9, %fd8;
	st.global.f64 	[%rd14], %fd10;
$L__BB5_3:
	ret;

}
	// .globl	_Z7setZeroPdS_ii
.visible .entry _Z7setZeroPdS_ii(
	.param .u64 .ptr .align 1 _Z7setZeroPdS_ii_param_0,
	.param .u64 .ptr .align 1 _Z7setZeroPdS_ii_param_1,
	.param .u32 _Z7setZeroPdS_ii_param_2,
	.param .u32 _Z7setZeroPdS_ii_param_3
)
{
	.reg .pred 	%p<6>;
	.reg .b32 	%r<13>;
	.reg .b64 	%rd<6>;

	ld.param.u64 	%rd1, [_Z7setZeroPdS_ii_param_0];
	ld.param.u32 	%r3, [_Z7setZeroPdS_ii_param_2];
	ld.param.u32 	%r4, [_Z7setZeroPdS_ii_param_3];
	mov.u32 	%r5, %ctaid.x;
	mov.u32 	%r6, %ntid.x;
	mov.u32 	%r7, %tid.x;
	mad.lo.s32 	%r1, %r5, %r6, %r7;
	mov.u32 	%r8, %ctaid.y;
	mov.u32 	%r9, %ntid.y;
	mov.u32 	%r10, %tid.y;
	mad.lo.s32 	%r2, %r8, %r9, %r10;
	max.s32 	%r11, %r1, %r2;
	setp.ge.s32 	%p1, %r11, %r3;
	setp.eq.s32 	%p2, %r1, %r4;
	setp.eq.s32 	%p3, %r2, %r4;
	or.pred  	%p4, %p2, %p3;
	or.pred  	%p5, %p4, %p1;
	@%p5 bra 	$L__BB6_2;
	cvta.to.global.u64 	%rd2, %rd1;
	mad.lo.s32 	%r12, %r3, %r1, %r2;
	mul.wide.s32 	%rd3, %r12, 8;
	add.s64 	%rd4, %rd2, %rd3;
	mov.b64 	%rd5, 0;
	st.global.u64 	[%rd4], %rd5;
$L__BB6_2:
	ret;

}
	// .globl	_Z14multiplyMatrixPdS_S_i
.visible .entry _Z14multiplyMatrixPdS_S_i(
	.param .u64 .ptr .align 1 _Z14multiplyMatrixPdS_S_i_param_0,
	.param .u64 .ptr .align 1 _Z14multiplyMatrixPdS_S_i_param_1,
	.param .u64 .ptr .align 1 _Z14multiplyMatrixPdS_S_i_param_2,
	.param .u32 _Z14multiplyMatrixPdS_S_i_param_3
)
{
	.reg .pred 	%p<10>;
	.reg .b32 	%r<64>;
	.reg .b64 	%rd<66>;
	.reg .b64 	%fd<55>;

	ld.param.u64 	%rd10, [_Z14multiplyMatrixPdS_S_i_param_0];
	ld.param.u64 	%rd11, [_Z14multiplyMatrixPdS_S_i_param_1];
	ld.param.u64 	%rd12, [_Z14multiplyMatrixPdS_S_i_param_2];
	ld.param.u32 	%r37, [_Z14multiplyMatrixPdS_S_i_param_3];
	cvta.to.global.u64 	%rd1, %rd12;
	cvta.to.global.u64 	%rd2, %rd11;
	mov.u32 	%r1, %ctaid.x;
	setp.lt.s32 	%p1, %r37, 1;
	@%p1 bra 	$L__BB7_12;
	mov.u32 	%r2, %tid.x;
	cvta.to.global.u64 	%rd13, %rd10;
	mul.lo.s32 	%r3, %r37, %r2;
	add.s32 	%r39, %r3, %r1;
	mul.wide.u32 	%rd14, %r39, 8;
	add.s64 	%rd3, %rd13, %rd14;
	ld.global.f64 	%fd52, [%rd3];
	and.b32  	%r4, %r37, 7;
	setp.lt.u32 	%p2, %r37, 8;
	mov.b32 	%r62, 0;
	@%p2 bra 	$L__BB7_4;
	and.b32  	%r62, %r37, 2147483640;
	neg.s32 	%r60, %r62;
	add.s32 	%r59, %r1, %r37;
	shl.b32 	%r8, %r37, 3;
	shl.b32 	%r40, %r37, 1;
	add.s32 	%r58, %r1, %r40;
	mad.lo.s32 	%r57, %r37, 3, %r1;
	shl.b32 	%r41, %r37, 2;
	add.s32 	%r56, %r1, %r41;
	mad.lo.s32 	%r55, %r37, 5, %r1;
	mad.lo.s32 	%r54, %r37, 6, %r1;
	mad.lo.s32 	%r53, %r37, 7, %r1;
	mul.wide.u32 	%rd15, %r1, 8;
	add.s64 	%rd65, %rd1, %rd15;
	mul.wide.u32 	%rd16, %r2, %r37;
	shl.b64 	%rd17, %rd16, 3;
	add.s64 	%rd18, %rd17, %rd2;
	add.s64 	%rd64, %rd18, 32;
	mul.wide.u32 	%rd33, %r8, 8;
$L__BB7_3:
	.pragma "nounroll";
	ld.global.f64 	%fd9, [%rd64+-32];
	ld.global.f64 	%fd10, [%rd65];
	fma.rn.f64 	%fd11, %fd9, %fd10, %fd52;
	st.global.f64 	[%rd3], %fd11;
	ld.global.f64 	%fd12, [%rd64+-24];
	mul.wide.u32 	%rd19, %r59, 8;
	add.s64 	%rd20, %rd1, %rd19;
	ld.global.f64 	%fd13, [%rd20];
	fma.rn.f64 	%fd14, %fd12, %fd13, %fd11;
	st.global.f64 	[%rd3], %fd14;
	ld.global.f64 	%fd15, [%rd64+-16];
	mul.wide.u32 	%rd21, %r58, 8;
	add.s64 	%rd22, %rd1, %rd21;
	ld.global.f64 	%fd16, [%rd22];
	fma.rn.f64 	%fd17, %fd15, %fd16, %fd14;
	st.global.f64 	[%rd3], %fd17;
	ld.global.f64 	%fd18, [%rd64+-8];
	mul.wide.u32 	%rd23, %r57, 8;
	add.s64 	%rd24, %rd1, %rd23;
	ld.global.f64 	%fd19, [%rd24];
	fma.rn.f64 	%fd20, %fd18, %fd19, %fd17;
	st.global.f64 	[%rd3], %fd20;
	ld.global.f64 	%fd21, [%rd64];
	mul.wide.u32 	%rd25, %r56, 8;
	add.s64 	%rd26, %rd1, %rd25;
	ld.global.f64 	%fd22, [%rd26];
	fma.rn.f64 	%fd23, %fd21, %fd22, %fd20;
	st.global.f64 	[%rd3], %fd23;
	ld.global.f64 	%fd24, [%rd64+8];
	mul.wide.u32 	%rd27, %r55, 8;
	add.s64 	%rd28, %rd1, %rd27;
	ld.global.f64 	%fd25, [%rd28];
	fma.rn.f64 	%fd26, %fd24, %fd25, %fd23;
	st.global.f64 	[%rd3], %fd26;
	ld.global.f64 	%fd27, [%rd64+16];
	mul.wide.u32 	%rd29, %r54, 8;
	add.s64 	%rd30, %rd1, %rd29;
	ld.global.f64 	%fd28, [%rd30];
	fma.rn.f64 	%fd29, %fd27, %fd28, %fd26;
	st.global.f64 	[%rd3], %fd29;
	ld.global.f64 	%fd30, [%rd64+24];
	mul.wide.u32 	%rd31, %r53, 8;
	add.s64 	%rd32, %rd1, %rd31;
	ld.global.f64 	%fd31, [%rd32];
	fma.rn.f64 	%fd52, %fd30, %fd31, %fd29;
	st.global.f64 	[%rd3], %fd52;
	add.s32 	%r60, %r60, 8;
	add.s32 	%r59, %r59, %r8;
	add.s32 	%r58, %r58, %r8;
	add.s32 	%r57, %r57, %r8;
	add.s32 	%r56, %r56, %r8;
	add.s32 	%r55, %r55, %r8;
	add.s32 	%r54, %r54, %r8;
	add.s32 	%r53, %r53, %r8;
	add.s64 	%rd65, %rd65, %rd33;
	add.s64 	%rd64, %rd64, 64;
	setp.ne.s32 	%p3, %r60, 0;
	@%p3 bra 	$L__BB7_3;
$L__BB7_4:
	setp.eq.s32 	%p4, %r4, 0;
	@%p4 bra 	$L__BB7_12;
	and.b32  	%r32, %r37, 3;
	setp.lt.u32 	%p5, %r4, 4;
	@%p5 bra 	$L__BB7_7;
	add.s32 	%r42, %r62, %r3;
	mul.wide.u32 	%rd34, %r42, 8;
	add.s64 	%rd35, %rd2, %rd34;
	ld.global.f64 	%fd32, [%rd35];
	mad.lo.s32 	%r43, %r62, %r37, %r1;
	mul.wide.u32 	%rd36, %r43, 8;
	add.s64 	%rd37, %rd1, %rd36;
	ld.global.f64 	%fd33, [%rd37];
	fma.rn.f64 	%fd34, %fd32, %fd33, %fd52;
	st.global.f64 	[%rd3], %fd34;
	cvt.u64.u32 	%rd38, %r3;
	cvt.u64.u32 	%rd39, %r62;
	add.s64 	%rd40, %rd39, %rd38;
	shl.b64 	%rd41, %rd40, 3;
	add.s64 	%rd42, %rd2, %rd41;
	ld.global.f64 	%fd35, [%rd42+8];
	add.s32 	%r44, %r43, %r37;
	mul.wide.u32 	%rd43, %r44, 8;
	add.s64 	%rd44, %rd1, %rd43;
	ld.global.f64 	%fd36, [%rd44];
	fma.rn.f64 	%fd37, %fd35, %fd36, %fd34;
	st.global.f64 	[%rd3], %fd37;
	ld.global.f64 	%fd38, [%rd42+16];
	add.s32 	%r45, %r44, %r37;
	mul.wide.u32 	%rd45, %r45, 8;
	add.s64 	%rd46, %rd1, %rd45;
	ld.global.f64 	%fd39, [%rd46];
	fma.rn.f64 	%fd40, %fd38, %fd39, %fd37;
	st.global.f64 	[%rd3], %fd40;
	ld.global.f64 	%fd41, [%rd42+24];
	add.s32 	%r46, %r45, %r37;
	mul.wide.u32 	%rd47, %r46, 8;
	add.s64 	%rd48, %rd1, %rd47;
	ld.global.f64 	%fd42, [%rd48];
	fma.rn.f64 	%fd52, %fd41, %fd42, %fd40;
	st.global.f64 	[%rd3], %fd52;
	add.s32 	%r62, %r62, 4;
$L__BB7_7:
	setp.eq.s32 	%p6, %r32, 0;
	@%p6 bra 	$L__BB7_12;
	setp.eq.s32 	%p7, %r32, 1;
	@%p7 bra 	$L__BB7_10;
	add.s32 	%r47, %r62, %r3;
	mul.wide.u32 	%rd49, %r47, 8;
	add.s64 	%rd50, %rd2, %rd49;
	ld.global.f64 	%fd43, [%rd50];
	mad.lo.s32 	%r48, %r62, %r37, %r1;
	mul.wide.u32 	%rd51, %r48, 8;
	add.s64 	%rd52, %rd1, %rd51;
	ld.global.f64 	%fd44, [%rd52];
	fma.rn.f64 	%fd45, %fd43, %fd44, %fd52;
	st.global.f64 	[%rd3], %fd45;
	cvt.u64.u32 	%rd53, %r3;
	cvt.u64.u32 	%rd54, %r62;
	add.s64 	%rd55, %rd54, %rd53;
	shl.b64 	%rd56, %rd55, 3;
	add.s64 	%rd57, %rd2, %rd56;
	ld.global.f64 	%fd46, [%rd57+8];
	add.s32 	%r49, %r48, %r37;
	mul.wide.u32 	%rd58, %r49, 8;
	add.s64 	%rd59, %rd1, %rd58;
	ld.global.f64 	%fd47, [%rd59];
	fma.rn.f64 	%fd52, %fd46, %fd47, %fd45;
	st.global.f64 	[%rd3], %fd52;
	add.s32 	%r62, %r62, 2;
$L__BB7_10:
	and.b32  	%r50, %r37, 1;
	setp.eq.b32 	%p8, %r50, 1;
	not.pred 	%p9, %p8;
	@%p9 bra 	$L__BB7_12;
	add.s32 	%r51, %r62, %r3;
	mul.wide.u32 	%rd60, %r51, 8;
	add.s64 	%rd61, %rd2, %rd60;
	ld.global.f64 	%fd48, [%rd61];
	mad.lo.s32 	%r52, %r62, %r37, %r1;
	mul.wide.u32 	%rd62, %r52, 8;
	add.s64 	%rd63, %rd1, %rd62;
	ld.global.f64 	%fd49, [%rd63];
	fma.rn.f64 	%fd50, %fd48, %fd49, %fd52;
	st.global.f64 	[%rd3], %fd50;
$L__BB7_12:
	ret;

}
	// .globl	_Z9extendMatPdS_i
.visible .entry _Z9extendMatPdS_i(
	.param .u64 .ptr .align 1 _Z9extendMatPdS_i_param_0,
	.param .u64 .ptr .align 1 _Z9extendMatPdS_i_param_1,
	.param .u32 _Z9extendMatPdS_i_param_2
)
{
	.local .align 8 .b8 	__local_depot8[16];
	.reg .b64 	%SP;
	.reg .b64 	%SPL;
	.reg .pred 	%p<4>;
	.reg .b32 	%r<24>;
	.reg .b32 	%f<3>;
	.reg .b64 	%rd<30>;
	.reg .b64 	%fd<2>;

	mov.u64 	%SPL, __local_depot8;
	cvta.local.u64 	%SP, %SPL;
	ld.param.u64 	%rd4, [_Z9extendMatPdS_i_param_0];
	ld.param.u64 	%rd3, [_Z9extendMatPdS_i_param_1];
	ld.param.u32 	%r4, [_Z9extendMatPdS_i_param_2];
	cvta.to.global.u64 	%rd1, %rd4;
	add.u64 	%rd5, %SP, 0;
	add.u64 	%rd2, %SPL, 0;
	mov.u32 	%r5, %ctaid.x;
	mov.u32 	%r6, %ntid.x;
	mov.u32 	%r7, %tid.x;
	mad.lo.s32 	%r8, %r5, %r6, %r7;
	mov.u32 	%r9, %ctaid.y;
	mov.u32 	%r10, %ntid.y;
	mov.u32 	%r11, %tid.y;
	mad.lo.s32 	%r12, %r9, %r10, %r11;
	mad.lo.s32 	%r1, %r4, %r12, %r8;
	add.s32 	%r13, %r4, -1;
	mul.lo.s32 	%r2, %r13, %r4;
	st.local.v2.u32 	[%rd2], {%r1, %r4};
	st.local.u32 	[%rd2+8], %r2;
	mov.u64 	%rd6, $str;
	cvta.global.u64 	%rd7, %rd6;
	{ // callseq 2, 0
	.param .b64 param0;
	st.param.b64 	[param0], %rd7;
	.param .b64 param1;
	st.param.b64 	[param1], %rd5;
	.param .b32 retval0;
	call.uni (retval0), 
	vprintf, 
	(
	param0, 
	param1
	);
	ld.param.b32 	%r14, [retval0];
	} // callseq 2
	add.s32 	%r3, %r1, 1;
	rem.s32 	%r16, %r3, %r4;
	setp.ne.s32 	%p1, %r16, 0;
	@%p1 bra 	$L__BB8_4;
	st.local.u32 	[%rd2], %r1;
	mov.u64 	%rd21, $str$1;
	cvta.global.u64 	%rd22, %rd21;
	{ // callseq 5, 0
	.param .b64 param0;
	st.param.b64 	[param0], %rd22;
	.param .b64 param1;
	st.param.b64 	[param1], %rd5;
	.param .b32 retval0;
	call.uni (retval0), 
	vprintf, 
	(
	param0, 
	param1
	);
	ld.param.b32 	%r21, [retval0];
	} // callseq 5
	cvt.rn.f32.s32 	%f1, %r3;
	sqrt.rn.f32 	%f2, %f1;
	cvt.rzi.s32.f32 	%r23, %f2;
	setp.ne.s32 	%p3, %r23, %r4;
	@%p3 bra 	$L__BB8_3;
	mul.wide.s32 	%rd27, %r1, 8;
	add.s64 	%rd28, %rd1, %rd27;
	mov.b64 	%rd29, 0;
	st.global.u64 	[%rd28], %rd29;
	bra.uni 	$L__BB8_7;
$L__BB8_3:
	mul.wide.s32 	%rd24, %r1, 8;
	add.s64 	%rd25, %rd1, %rd24;
	mov.b64 	%rd26, 4607182418800017408;
	st.global.u64 	[%rd25], %rd26;
	bra.uni 	$L__BB8_7;
$L__BB8_4:
	setp.lt.s32 	%p2, %r1, %r2;
	@%p2 bra 	$L__BB8_6;
	st.local.u32 	[%rd2], %r1;
	mov.u64 	%rd8, $str$2;
	cvta.global.u64 	%rd9, %rd8;
	{ // callseq 3, 0
	.param .b64 param0;
	st.param.b64 	[param0], %rd9;
	.param .b64 param1;
	st.param.b64 	[param1], %rd5;
	.param .b32 retval0;
	call.uni (retval0), 
	vprintf, 
	(
	param0, 
	param1
	);
	ld.param.b32 	%r17, [retval0];
	} // callseq 3
	mul.wide.s32 	%rd11, %r1, 8;
	add.s64 	%rd12, %rd1, %rd11;
	mov.b64 	%rd13, 4607182418800017408;
	st.global.u64 	[%rd12], %rd13;
	bra.uni 	$L__BB8_7;
$L__BB8_6:
	st.local.u32 	[%rd2], %r1;
	mov.u64 	%rd14, $str$3;
	cvta.global.u64 	%rd15, %rd14;
	{ // callseq 4, 0
	.param .b64 param0;
	st.param.b64 	[param0], %rd15;
	.param .b64 param1;
	st.param.b64 	[param1], %rd5;
	.param .b32 retval0;
	call.uni (retval0), 
	vprintf, 
	(
	param0, 
	param1
	);
	ld.param.b32 	%r19, [retval0];
	} // callseq 4
	cvta.to.global.u64 	%rd17, %rd3;
	mul.wide.s32 	%rd18, %r1, 8;
	add.s64 	%rd19, %rd17, %rd18;
	ld.global.f64 	%fd1, [%rd19];
	add.s64 	%rd20, %rd1, %rd18;
	st.global.f64 	[%rd20], %fd1;
$L__BB8_7:
	ret;

}
	// .globl	_Z15normalizeMatrixPdS_di
.visible .entry _Z15normalizeMatrixPdS_di(
	.param .u64 .ptr .align 1 _Z15normalizeMatrixPdS_di_param_0,
	.param .u64 .ptr .align 1 _Z15normalizeMatrixPdS_di_param_1,
	.param .f64 _Z15normalizeMatrixPdS_di_param_2,
	.param .u32 _Z15normalizeMatrixPdS_di_param_3
)
{
	.reg .b32 	%r<11>;
	.reg .b64 	%rd<8>;
	.reg .b64 	%fd<4>;

	ld.param.u64 	%rd1, [_Z15normalizeMatrixPdS_di_param_0];
	ld.param.u64 	%rd2, [_Z15normalizeMatrixPdS_di_param_1];
	ld.param.f64 	%fd1, [_Z15normalizeMatrixPdS_di_param_2];
	ld.param.u32 	%r1, [_Z15normalizeMatrixPdS_di_param_3];
	cvta.to.global.u64 	%rd3, %rd1;
	cvta.to.global.u64 	%rd4, %rd2;
	mov.u32 	%r2, %ctaid.x;
	mov.u32 	%r3, %ntid.x;
	mov.u32 	%r4, %tid.x;
	mad.lo.s32 	%r5, %r2, %r3, %r4;
	mov.u32 	%r6, %ctaid.y;
	mov.u32 	%r7, %ntid.y;
	mov.u32 	%r8, %tid.y;
	mad.lo.s32 	%r9, %r6, %r7, %r8;
	mad.lo.s32 	%r10, %r1, %r9, %r5;
	mul.wide.s32 	%rd5, %r10, 8;
	add.s64 	%rd6, %rd4, %rd5;
	ld.global.f64 	%fd2, [%rd6];
	div.rn.f64 	%fd3, %fd2, %fd1;
	add.s64 	%rd7, %rd3, %rd5;
	st.global.f64 	[%rd7], %fd3;
	ret;

}
	// .globl	_Z14createIdentMatPdi
.visible .entry _Z14createIdentMatPdi(
	.param .u64 .ptr .align 1 _Z14createIdentMatPdi_param_0,
	.param .u32 _Z14createIdentMatPdi_param_1
)
{
	.reg .pred 	%p<2>;
	.reg .b32 	%r<13>;
	.reg .b64 	%rd<9>;

	ld.param.u64 	%rd2, [_Z14createIdentMatPdi_param_0];
	ld.param.u32 	%r2, [_Z14createIdentMatPdi_param_1];
	cvta.to.global.u64 	%rd1, %rd2;
	mov.u32 	%r3, %ctaid.x;
	mov.u32 	%r4, %ntid.x;
	mov.u32 	%r5, %tid.x;
	mad.lo.s32 	%r6, %r3, %r4, %r5;
	mov.u32 	%r7, %ctaid.y;
	mov.u32 	%r8, %ntid.y;
	mov.u32 	%r9, %tid.y;
	mad.lo.s32 	%r10, %r7, %r8, %r9;
	mad.lo.s32 	%r1, %r2, %r10, %r6;
	add.s32 	%r11, %r2, 1;
	rem.s32 	%r12, %r1, %r11;
	setp.ne.s32 	%p1, %r12, 0;
	@%p1 bra 	$L__BB10_2;
	mul.wide.s32 	%rd6, %r1, 8;
	add.s64 	%rd7, %rd1, %rd6;
	mov.b64 	%rd8, 4607182418800017408;
	st.global.u64 	[%rd7], %rd8;
	bra.uni 	$L__BB10_3;
$L__BB10_2:
	mul.wide.s32 	%rd3, %r1, 8;
	add.s64 	%rd4, %rd1, %rd3;
	mov.b64 	%rd5, 0;
	st.global.u64 	[%rd4], %rd5;
$L__BB10_3:
	ret;

}
.func  (.param .b64 func_retval0) __internal_accurate_pow(
	.param .b64 __internal_accurate_pow_param_0
)
{
	.reg .pred 	%p<8>;
	.reg .b32 	%r<49>;
	.reg .b32 	%f<3>;
	.reg .b64 	%fd<109>;

	ld.param.f64 	%fd10, [__internal_accurate_pow_param_0];
	{
	.reg .b32 %temp; 
	mov.b64 	{%temp, %r46}, %fd10;
	}
	{
	.reg .b32 %temp; 
	mov.b64 	{%r45, %temp}, %fd10;
	}
	shr.u32 	%r47, %r46, 20;
	setp.gt.u32 	%p1, %r46, 1048575;
	@%p1 bra 	$L__BB11_2;
	mul.f64 	%fd11, %fd10, 0d4350000000000000;
	{
	.reg .b32 %temp; 
	mov.b64 	{%temp, %r46}, %fd11;
	}
	{
	.reg .b32 %temp; 
	mov.b64 	{%r45, %temp}, %fd11;
	}
	shr.u32 	%r16, %r46, 20;
	add.s32 	%r47, %r16, -54;
$L__BB11_2:
	add.s32 	%r48, %r47, -1023;
	and.b32  	%r17, %r46, -2146435073;
	or.b32  	%r18, %r17, 1072693248;
	mov.b64 	%fd107, {%r45, %r18};
	setp.lt.u32 	%p2, %r18, 1073127583;
	@%p2 bra 	$L__BB11_4;
	{
	.reg .b32 %temp; 
	mov.b64 	{%r19, %temp}, %fd107;
	}
	{
	.reg .b32 %temp; 
	mov.b64 	{%temp, %r20}, %fd107;
	}
	add.s32 	%r21, %r20, -1048576;
	mov.b64 	%fd107, {%r19, %r21};
	add.s32 	%r48, %r47, -1022;
$L__BB11_4:
	add.f64 	%fd12, %fd107, 0dBFF0000000000000;
	add.f64 	%fd13, %fd107, 0d3FF0000000000000;
	rcp.approx.ftz.f64 	%fd14, %fd13;
	neg.f64 	%fd15, %fd13;
	fma.rn.f64 	%fd16, %fd15, %fd14, 0d3FF0000000000000;
	fma.rn.f64 	%fd17, %fd16, %fd16, %fd16;
	fma.rn.f64 	%fd18, %fd17, %fd14, %fd14;
	mul.f64 	%fd19, %fd12, %fd18;
	fma.rn.f64 	%fd20, %fd12, %fd18, %fd19;
	mul.f64 	%fd21, %fd20, %fd20;
	fma.rn.f64 	%fd22, %fd21, 0d3EB0F5FF7D2CAFE2, 0d3ED0F5D241AD3B5A;
	fma.rn.f64 	%fd23, %fd22, %fd21, 0d3EF3B20A75488A3F;
	fma.rn.f64 	%fd24, %fd23, %fd21, 0d3F1745CDE4FAECD5;
	fma.rn.f64 	%fd25, %fd24, %fd21, 0d3F3C71C7258A578B;
	fma.rn.f64 	%fd26, %fd25, %fd21, 0d3F6249249242B910;
	fma.rn.f64 	%fd27, %fd26, %fd21, 0d3F89999999999DFB;
	sub.f64 	%fd28, %fd12, %fd20;
	add.f64 	%fd29, %fd28, %fd28;
	neg.f64 	%fd30, %fd20;
	fma.rn.f64 	%fd31, %fd30, %fd12, %fd29;
	mul.f64 	%fd32, %fd18, %fd31;
	fma.rn.f64 	%fd33, %fd21, %fd27, 0d3FB5555555555555;
	mov.f64 	%fd34, 0d3FB5555555555555;
	sub.f64 	%fd35, %fd34, %fd33;
	fma.rn.f64 	%fd36, %fd21, %fd27, %fd35;
	add.f64 	%fd37, %fd36, 0dBC46A4CB00B9E7B0;
	add.f64 	%fd38, %fd33, %fd37;
	sub.f64 	%fd39, %fd33, %fd38;
	add.f64 	%fd40, %fd37, %fd39;
	mul.rn.f64 	%fd41, %fd20, %fd20;
	neg.f64 	%fd42, %fd41;
	fma.rn.f64 	%fd43, %fd20, %fd20, %fd42;
	{
	.reg .b32 %temp; 
	mov.b64 	{%r22, %temp}, %fd32;
	}
	{
	.reg .b32 %temp; 
	mov.b64 	{%temp, %r23}, %fd32;
	}
	add.s32 	%r24, %r23, 1048576;
	mov.b64 	%fd44, {%r22, %r24};
	fma.rn.f64 	%fd45, %fd20, %fd44, %fd43;
	mul.rn.f64 	%fd46, %fd41, %fd20;
	neg.f64 	%fd47, %fd46;
	fma.rn.f64 	%fd48, %fd41, %fd20, %fd47;
	fma.rn.f64 	%fd49, %fd41, %fd32, %fd48;
	fma.rn.f64 	%fd50, %fd45, %fd20, %fd49;
	mul.rn.f64 	%fd51, %fd38, %fd46;
	neg.f64 	%fd52, %fd51;
	fma.rn.f64 	%fd53, %fd38, %fd46, %fd52;
	fma.rn.f64 	%fd54, %fd38, %fd50, %fd53;
	fma.rn.f64 	%fd55, %fd40, %fd46, %fd54;
	add.f64 	%fd56, %fd51, %fd55;
	sub.f64 	%fd57, %fd51, %fd56;
	add.f64 	%fd58, %fd55, %fd57;
	add.f64 	%fd59, %fd20, %fd56;
	sub.f64 	%fd60, %fd20, %fd59;
	add.f64 	%fd61, %fd56, %fd60;
	add.f64 	%fd62, %fd58, %fd61;
	add.f64 	%fd63, %fd32, %fd62;
	add.f64 	%fd64, %fd59, %fd63;
	sub.f64 	%fd65, %fd59, %fd64;
	add.f64 	%fd66, %fd63, %fd65;
	xor.b32  	%r25, %r48, -2147483648;
	mov.b32 	%r26, 1127219200;
	mov.b64 	%fd67, {%r25, %r26};
	mov.b32 	%r27, -2147483648;
	mov.b64 	%fd68, {%r27, %r26};
	sub.f64 	%fd69, %fd67, %fd68;
	fma.rn.f64 	%fd70, %fd69, 0d3FE62E42FEFA39EF, %fd64;
	fma.rn.f64 	%fd71, %fd69, 0dBFE62E42FEFA39EF, %fd70;
	sub.f64 	%fd72, %fd71, %fd64;
	sub.f64 	%fd73, %fd66, %fd72;
	fma.rn.f64 	%fd74, %fd69, 0d3C7ABC9E3B39803F, %fd73;
	add.f64 	%fd75, %fd70, %fd74;
	sub.f64 	%fd76, %fd70, %fd75;
	add.f64 	%fd77, %fd74, %fd76;
	mov.f64 	%fd78, 0d4000000000000000;
	{
	.reg .b32 %temp; 
	mov.b64 	{%temp, %r28}, %fd78;
	}
	{
	.reg .b32 %temp; 
	mov.b64 	{%r29, %temp}, %fd78;
	}
	shl.b32 	%r30, %r28, 1;
	setp.gt.u32 	%p3, %r30, -33554433;
	and.b32  	%r31, %r28, -15728641;
	selp.b32 	%r32, %r31, %r28, %p3;
	mov.b64 	%fd79, {%r29, %r32};
	mul.rn.f64 	%fd80, %fd75, %fd79;
	neg.f64 	%fd81, %fd80;
	fma.rn.f64 	%fd82, %fd75, %fd79, %fd81;
	fma.rn.f64 	%fd83, %fd77, %fd79, %fd82;
	add.f64 	%fd4, %fd80, %fd83;
	sub.f64 	%fd84, %fd80, %fd4;
	add.f64 	%fd5, %fd83, %fd84;
	fma.rn.f64 	%fd85, %fd4, 0d3FF71547652B82FE, 0d4338000000000000;
	{
	.reg .b32 %temp; 
	mov.b64 	{%r13, %temp}, %fd85;
	}
	mov.f64 	%fd86, 0dC338000000000000;
	add.rn.f64 	%fd87, %fd85, %fd86;
	fma.rn.f64 	%fd88, %fd87, 0dBFE62E42FEFA39EF, %fd4;
	fma.rn.f64 	%fd89, %fd87, 0dBC7ABC9E3B39803F, %fd88;
	fma.rn.f64 	%fd90, %fd89, 0d3E5ADE1569CE2BDF, 0d3E928AF3FCA213EA;
	fma.rn.f64 	%fd91, %fd90, %fd89, 0d3EC71DEE62401315;
	fma.rn.f64 	%fd92, %fd91, %fd89, 0d3EFA01997C89EB71;
	fma.rn.f64 	%fd93, %fd92, %fd89, 0d3F2A01A014761F65;
	fma.rn.f64 	%fd94, %fd93, %fd89, 0d3F56C16C1852B7AF;
	fma.rn.f64 	%fd95, %fd94, %fd89, 0d3F81111111122322;
	fma.rn.f64 	%fd96, %fd95, %fd89, 0d3FA55555555502A1;
	fma.rn.f64 	%fd97, %fd96, %fd89, 0d3FC5555555555511;
	fma.rn.f64 	%fd98, %fd97, %fd89, 0d3FE000000000000B;
	fma.rn.f64 	%fd99, %fd98, %fd89, 0d3FF0000000000000;
	fma.rn.f64 	%fd100, %fd99, %fd89, 0d3FF0000000000000;
	{
	.reg .b32 %temp; 
	mov.b64 	{%r14, %temp}, %fd100;
	}
	{
	.reg .b32 %temp; 
	mov.b64 	{%temp, %r15}, %fd100;
	}
	shl.b32 	%r33, %r13, 20;
	add.s32 	%r34, %r33, %r15;
	mov.b64 	%fd108, {%r14, %r34};
	{
	.reg .b32 %temp; 
	mov.b64 	{%temp, %r35}, %fd4;
	}
	mov.b32 	%f2, %r35;
	abs.f32 	%f1, %f2;
	setp.lt.f32 	%p4, %f1, 0f4086232B;
	@%p4 bra 	$L__BB11_7;
	setp.lt.f64 	%p5, %fd4, 0d0000000000000000;
	add.f64 	%fd101, %fd4, 0d7FF0000000000000;
	selp.f64 	%fd108, 0d0000000000000000, %fd101, %p5;
	setp.geu.f32 	%p6, %f1, 0f40874800;
	@%p6 bra 	$L__BB11_7;
	shr.u32 	%r36, %r13, 31;
	add.s32 	%r37, %r13, %r36;
	shr.s32 	%r38, %r37, 1;
	shl.b32 	%r39, %r38, 20;
	add.s32 	%r40, %r15, %r39;
	mov.b64 	%fd102, {%r14, %r40};
	sub.s32 	%r41, %r13, %r38;
	shl.b32 	%r42, %r41, 20;
	add.s32 	%r43, %r42, 1072693248;
	mov.b32 	%r44, 0;
	mov.b64 	%fd103, {%r44, %r43};
	mul.f64 	%fd108, %fd103, %fd102;
$L__BB11_7:
	abs.f64 	%fd104, %fd108;
	setp.eq.f64 	%p7, %fd104, 0d7FF0000000000000;
	fma.rn.f64 	%fd105, %fd108, %fd5, %fd108;
	selp.f64 	%fd106, %fd108, %fd105, %p7;
	st.param.f64 	[func_retval0], %fd106;
	ret;

}


// ===== COMPILED SASS (sm_100) =====

	.target	sm_100

	.elftype	@"ET_EXEC"


//--------------------- .note.nv.tkinfo           --------------------------
	.section	.note.nv.tkinfo,"",@"SHT_NOTE"
	.sectionflags	@"SHF_NOTE_NV_TKINFO"
	.tkinfo
        /*0018*/ 	.word	0x00000002
        /*0030*/ 	.string	""
        /*0030*/ 	.string	"ptxas"
        /*0030*/ 	.string	"Cuda compilation tools, release 13.0, V13.0.88"
        /*0030*/ 	.string	"Build cuda_13.0.r13.0/compiler.36424714_0"
        /*0030*/ 	.string	"-arch sm_100 -m 64 "



//--------------------- .note.nv.cuinfo           --------------------------
	.section	.note.nv.cuinfo,"",@"SHT_NOTE"
	.sectionflags	@"SHF_NOTE_NV_CUINFO"
        /*0018*/ 	.short	0x0002
        /*001a*/ 	.short	0x0064
        /*001c*/ 	.short	0x0082
	.zero		2


//--------------------- .nv.info                  --------------------------
	.section	.nv.info,"",@"SHT_CUDA_INFO"
	.align	4


	//----- nvinfo : EIATTR_REGCOUNT
	.align		4
        /*0000*/ 	.byte	0x04, 0x2f
        /*0002*/ 	.short	(.L_5 - .L_4)
	.align		4
.L_4:
        /*0004*/ 	.word	index@(_Z19calcDistanceBetMatsPdS_S_i)
        /*0008*/ 	.word	0x0000001e


	//----- nvinfo : EIATTR_FRAME_SIZE
	.align		4
.L_5:
        /*000c*/ 	.byte	0x04, 0x11
        /*000e*/ 	.short	(.L_7 - .L_6)
	.align		4
.L_6:
        /*0010*/ 	.word	index@($_Z19calcDistanceBetMatsPdS_S_i$__internal_accurate_pow)
        /*0014*/ 	.word	0x00000000


	//----- nvinfo : EIATTR_FRAME_SIZE
	.align		4
.L_7:
        /*0018*/ 	.byte	0x04, 0x11
        /*001a*/ 	.short	(.L_9 - .L_8)
	.align		4
.L_8:
        /*001c*/ 	.word	index@(_Z19calcDistanceBetMatsPdS_S_i)
        /*0020*/ 	.word	0x00000000


	//----- nvinfo : EIATTR_REGCOUNT
	.align		4
.L_9:
        /*0024*/ 	.byte	0x04, 0x2f
        /*0026*/ 	.short	(.L_11 - .L_10)
	.align		4
.L_10:
        /*0028*/ 	.word	index@(_Z21calcDistanceBetMatVecPdS_S_i)
        /*002c*/ 	.word	0x0000001e


	//----- nvinfo : EIATTR_FRAME_SIZE
	.align		4
.L_11:
        /*0030*/ 	.byte	0x04, 0x11
        /*0032*/ 	.short	(.L_13 - .L_12)
	.align		4
.L_12:
        /*0034*/ 	.word	index@($_Z21calcDistanceBetMatVecPdS_S_i$__internal_accurate_pow)
        /*0038*/ 	.word	0x00000000


	//----- nvinfo : EIATTR_FRAME_SIZE
	.align		4
.L_13:
        /*003c*/ 	.byte	0x04, 0x11
        /*003e*/ 	.short	(.L_15 - .L_14)
	.align		4
.L_14:
        /*0040*/ 	.word	index@(_Z21calcDistanceBetMatVecPdS_S_i)
        /*0044*/ 	.word	0x00000000


	//----- nvinfo : EIATTR_REGCOUNT
	.align		4
.L_15:
        /*0048*/ 	.byte	0x04, 0x2f
        /*004a*/ 	.short	(.L_17 - .L_16)
	.align		4
.L_16:
        /*004c*/ 	.word	index@(_Z13calcGaussCorrPdS_iddd)
        /*0050*/ 	.word	0x00000012


	//----- nvinfo : EIATTR_FRAME_SIZE
	.align		4
.L_17:
        /*0054*/ 	.byte	0x04, 0x11
        /*0056*/ 	.short	(.L_19 - .L_18)
	.align		4
.L_18:
        /*0058*/ 	.word	index@(_Z13calcGaussCorrPdS_iddd)
        /*005c*/ 	.word	0x00000000


	//----- nvinfo : EIATTR_REGCOUNT
	.align		4
.L_19:
        /*0060*/ 	.byte	0x04, 0x2f
        /*0062*/ 	.short	(.L_21 - .L_20)
	.align		4
.L_20:
        /*0064*/ 	.word	index@(_Z16nonDiagNormalizePdS_ii)
        /*0068*/ 	.word	0x0000001d


	//----- nvinfo : EIATTR_FRAME_SIZE
	.align		4
.L_21:
        /*006c*/ 	.byte	0x04, 0x11
        /*006e*/ 	.short	(.L_23 - .L_22)
	.align		4
.L_22:
        /*0070*/ 	.word	index@($__internal_3_$__cuda_sm20_div_rn_f64_full)
        /*0074*/ 	.word	0x00000000


	//----- nvinfo : EIATTR_FRAME_SIZE
	.align		4
.L_23:
        /*0078*/ 	.byte	0x04, 0x11
        /*007a*/ 	.short	(.L_25 - .L_24)
	.align		4
.L_24:
        /*007c*/ 	.word	index@(_Z16nonDiagNormalizePdS_ii)
        /*0080*/ 	.word	0x00000000


	//----- nvinfo : EIATTR_REGCOUNT
	.align		4
.L_25:
        /*0084*/ 	.byte	0x04, 0x2f
        /*0086*/ 	.short	(.L_27 - .L_26)
	.align		4
.L_26:
        /*0088*/ 	.word	index@(_Z13diagNormalizePdS_ii)
        /*008c*/ 	.word	0x0000001d


	//----- nvinfo : EIATTR_FRAME_SIZE
	.align		4
.L_27:
        /*0090*/ 	.byte	0x04, 0x11
        /*0092*/ 	.short	(.L_29 - .L_28)
	.align		4
.L_28:
        /*0094*/ 	.word	index@($__internal_2_$__cuda_sm20_div_rn_f64_full)
        /*0098*/ 	.word	0x00000000


	//----- nvinfo : EIATTR_FRAME_SIZE
	.align		4
.L_29:
        /*009c*/ 	.byte	0x04, 0x11
        /*009e*/ 	.short	(.L_31 - .L_30)
	.align		4
.L_30:
        /*00a0*/ 	.word	index@(_Z13diagNormalizePdS_ii)
        /*00a4*/ 	.word	0x00000000


	//----- nvinfo : EIATTR_REGCOUNT
	.align		4
.L_31:
        /*00a8*/ 	.byte	0x04, 0x2f
        /*00aa*/ 	.short	(.L_33 - .L_32)
	.align		4
.L_32:
        /*00ac*/ 	.word	index@(_Z11gaussJordanPdS_ii)
        /*00b0*/ 	.word	0x00000018


	//----- nvinfo : EIATTR_FRAME_SIZE
	.align		4
.L_33:
        /*00b4*/ 	.byte	0x04, 0x11
        /*00b6*/ 	.short	(.L_35 - .L_34)
	.align		4
.L_34:
        /*00b8*/ 	.word	index@(_Z11gaussJordanPdS_ii)
        /*00bc*/ 	.word	0x00000000


	//----- nvinfo : EIATTR_REGCOUNT
	.align		4
.L_35:
        /*00c0*/ 	.byte	0x04, 0x2f
        /*00c2*/ 	.short	(.L_37 - .L_36)
	.align		4
.L_36:
        /*00c4*/ 	.word	index@(_Z7setZeroPdS_ii)
        /*00c8*/ 	.word	0x00000008


	//----- nvinfo : EIATTR_FRAME_SIZE
	.align		4
.L_37:
        /*00cc*/ 	.byte	0x04, 0x11
        /*00ce*/ 	.short	(.L_39 - .L_38)
	.align		4
.L_38:
        /*00d0*/ 	.word	index@(_Z7setZeroPdS_ii)
        /*00d4*/ 	.word	0x00000000


	//----- nvinfo : EIATTR_REGCOUNT
	.align		4
.L_39:
        /*00d8*/ 	.byte	0x04, 0x2f
        /*00da*/ 	.short	(.L_41 - .L_40)
	.align		4
.L_40:
        /*00dc*/ 	.word	index@(_Z14multiplyMatrixPdS_S_i)
        /*00e0*/ 	.word	0x00000020


	//----- nvinfo : EIATTR_FRAME_SIZE
	.align		4
.L_41:
        /*00e4*/ 	.byte	0x04, 0x11
        /*00e6*/ 	.short	(.L_43 - .L_42)
	.align		4
.L_42:
        /*00e8*/ 	.word	index@(_Z14multiplyMatrixPdS_S_i)
        /*00ec*/ 	.word	0x00000000


	//----- nvinfo : EIATTR_REGCOUNT
	.align		4
.L_43:
        /*00f0*/ 	.byte	0x04, 0x2f
        /*00f2*/ 	.short	(.L_45 - .L_44)
	.align		4
.L_44:
        /*00f4*/ 	.word	index@(_Z9extendMatPdS_i)
        /*00f8*/ 	.word	0x0000001a


	//----- nvinfo : EIATTR_FRAME_SIZE
	.align		4
.L_45:
        /*00fc*/ 	.byte	0x04, 0x11
        /*00fe*/ 	.short	(.L_47 - .L_46)
	.align		4
.L_46:
        /*0100*/ 	.word	index@($__internal_1_$__cuda_sm20_sqrt_rn_f32_slowpath)
        /*0104*/ 	.word	0x00000010


	//----- nvinfo : EIATTR_FRAME_SIZE
	.align		4
.L_47:
        /*0108*/ 	.byte	0x04, 0x11
        /*010a*/ 	.short	(.L_49 - .L_48)
	.align		4
.L_48:
        /*010c*/ 	.word	index@(_Z9extendMatPdS_i)
        /*0110*/ 	.word	0x00000010


	//----- nvinfo : EIATTR_REGCOUNT
	.align		4
.L_49:
        /*0114*/ 	.byte	0x04, 0x2f
        /*0116*/ 	.short	(.L_51 - .L_50)
	.align		4
.L_50:
        /*0118*/ 	.word	index@(_Z15normalizeMatrixPdS_di)
        /*011c*/ 	.word	0x0000001a


	//----- nvinfo : EIATTR_FRAME_SIZE
	.align		4
.L_51:
        /*0120*/ 	.byte	0x04, 0x11
        /*0122*/ 	.short	(.L_53 - .L_52)
	.align		4
.L_52:
        /*0124*/ 	.word	index@($__internal_0_$__cuda_sm20_div_rn_f64_full)
        /*0128*/ 	.word	0x00000000


	//----- nvinfo : EIATTR_FRAME_SIZE
	.align		4
.L_53:
        /*012c*/ 	.byte	0x04, 0x11
        /*012e*/ 	.short	(.L_55 - .L_54)
	.align		4
.L_54:
        /*0130*/ 	.word	index@(_Z15normalizeMatrixPdS_di)
        /*0134*/ 	.word	0x00000000


	//----- nvinfo : EIATTR_REGCOUNT
	.align		4
.L_55:
        /*0138*/ 	.byte	0x04, 0x2f
        /*013a*/ 	.short	(.L_57 - .L_56)
	.align		4
.L_56:
        /*013c*/ 	.word	index@(_Z14createIdentMatPdi)
        /*0140*/ 	.word	0x0000000d


	//----- nvinfo : EIATTR_FRAME_SIZE
	.align		4
.L_57:
        /*0144*/ 	.byte	0x04, 0x11
        /*0146*/ 	.short	(.L_59 - .L_58)
	.align		4
.L_58:
        /*0148*/ 	.word	index@(_Z14createIdentMatPdi)
        /*014c*/ 	.word	0x00000000


	//----- nvinfo : EIATTR_MIN_STACK_SIZE
	.align		4
.L_59:
        /*0150*/ 	.byte	0x04, 0x12
        /*0152*/ 	.short	(.L_61 - .L_60)
	.align		4
.L_60:
        /*0154*/ 	.word	index@(_Z14createIdentMatPdi)
        /*0158*/ 	.word	0x00000000


	//----- nvinfo : EIATTR_MIN_STACK_SIZE
	.align		4
.L_61:
        /*015c*/ 	.byte	0x04, 0x12
        /*015e*/ 	.short	(.L_63 - .L_62)
	.align		4
.L_62:
        /*0160*/ 	.word	index@(_Z15normalizeMatrixPdS_di)
        /*0164*/ 	.word	0x00000000


	//----- nvinfo : EIATTR_MIN_STACK_SIZE
	.align		4
.L_63:
        /*0168*/ 	.byte	0x04, 0x12
        /*016a*/ 	.short	(.L_65 - .L_64)
	.align		4
.L_64:
        /*016c*/ 	.word	index@(_Z9extendMatPdS_i)
        /*0170*/ 	.word	0x00000010


	//----- nvinfo : EIATTR_MIN_STACK_SIZE
	.align		4
.L_65:
        /*0174*/ 	.byte	0x04, 0x12
        /*0176*/ 	.short	(.L_67 - .L_66)
	.align		4
.L_66:
        /*0178*/ 	.word	index@(_Z14multiplyMatrixPdS_S_i)
        /*017c*/ 	.word	0x00000000


	//----- nvinfo : EIATTR_MIN_STACK_SIZE
	.align		4
.L_67:
        /*0180*/ 	.byte	0x04, 0x12
        /*0182*/ 	.short	(.L_69 - .L_68)
	.align		4
.L_68:
        /*0184*/ 	.word	index@(_Z7setZeroPdS_ii)
        /*0188*/ 	.word	0x00000000


	//----- nvinfo : EIATTR_MIN_STACK_SIZE
	.align		4
.L_69:
        /*018c*/ 	.byte	0x04, 0x12
        /*018e*/ 	.short	(.L_71 - .L_70)
	.align		4
.L_70:
        /*0190*/ 	.word	index@(_Z11gaussJordanPdS_ii)
        /*0194*/ 	.word	0x00000000


	//----- nvinfo : EIATTR_MIN_STACK_SIZE
	.align		4
.L_71:
        /*0198*/ 	.byte	0x04, 0x12
        /*019a*/ 	.short	(.L_73 - .L_72)
	.align		4
.L_72:
        /*019c*/ 	.word	index@(_Z13diagNormalizePdS_ii)
        /*01a0*/ 	.word	0x00000000


	//----- nvinfo : EIATTR_MIN_STACK_SIZE
	.align		4
.L_73:
        /*01a4*/ 	.byte	0x04, 0x12
        /*01a6*/ 	.short	(.L_75 - .L_74)
	.align		4
.L_74:
        /*01a8*/ 	.word	index@(_Z16nonDiagNormalizePdS_ii)
        /*01ac*/ 	.word	0x00000000


	//----- nvinfo : EIATTR_MIN_STACK_SIZE
	.align		4
.L_75:
        /*01b0*/ 	.byte	0x04, 0x12
        /*01b2*/ 	.short	(.L_77 - .L_76)
	.align		4
.L_76:
        /*01b4*/ 	.word	index@(_Z13calcGaussCorrPdS_iddd)
        /*01b8*/ 	.word	0x00000000


	//----- nvinfo : EIATTR_MIN_STACK_SIZE
	.align		4
.L_77:
        /*01bc*/ 	.byte	0x04, 0x12
        /*01be*/ 	.short	(.L_79 - .L_78)
	.align		4
.L_78:
        /*01c0*/ 	.word	index@(_Z21calcDistanceBetMatVecPdS_S_i)
        /*01c4*/ 	.word	0x00000000


	//----- nvinfo : EIATTR_MIN_STACK_SIZE
	.align		4
.L_79:
        /*01c8*/ 	.byte	0x04, 0x12
        /*01ca*/ 	.short	(.L_81 - .L_80)
	.align		4
.L_80:
        /*01cc*/ 	.word	index@(_Z19calcDistanceBetMatsPdS_S_i)
        /*01d0*/ 	.word	0x00000000
.L_81:


//--------------------- .nv.compat                --------------------------
	.section	.nv.compat,"",@"SHT_CUDA_COMPAT_INFO"
	.align	4
        /*0000*/ 	.byte	0x02, 0x09, 0x00, 0x00, 0x02, 0x02, 0x01, 0x00, 0x02, 0x05, 0x05, 0x00, 0x03, 0x07, 0x01, 0x01
        /*0010*/ 	.byte	0x02, 0x03, 0x00, 0x00, 0x02, 0x06, 0x01, 0x00, 0x04, 0x0b, 0x08, 0x00, 0x01, 0x00, 0x00, 0x00
        /*0020*/ 	.byte	0x00, 0x00, 0x00, 0x00


//--------------------- .nv.info._Z14createIdentMatPdi --------------------------
	.section	.nv.info._Z14createIdentMatPdi,"",@"SHT_CUDA_INFO"
	.sectionflags	@""
	.align	4


	//----- nvinfo : EIATTR_CUDA_API_VERSION
	.align		4
        /*0000*/ 	.byte	0x04, 0x37
        /*0002*/ 	.short	(.L_83 - .L_82)
.L_82:
        /*0004*/ 	.word	0x00000082


	//----- nvinfo : EIATTR_KPARAM_INFO
	.align		4
.L_83:
        /*0008*/ 	.byte	0x04, 0x17
        /*000a*/ 	.short	(.L_85 - .L_84)
.L_84:
        /*000c*/ 	.word	0x00000000
        /*0010*/ 	.short	0x0001
        /*0012*/ 	.short	0x0008
        /*0014*/ 	.byte	0x00, 0xf0, 0x11, 0x00


	//----- nvinfo : EIATTR_KPARAM_INFO
	.align		4
.L_85:
        /*0018*/ 	.byte	0x04, 0x17
        /*001a*/ 	.short	(.L_87 - .L_86)
.L_86:
        /*001c*/ 	.word	0x00000000
        /*0020*/ 	.short	0x0000
        /*0022*/ 	.short	0x0000
        /*0024*/ 	.byte	0x00, 0xf5, 0x21, 0x00


	//----- nvinfo : EIATTR_SPARSE_MMA_MASK
	.align		4
.L_87:
        /*0028*/ 	.byte	0x03, 0x50
        /*002a*/ 	.short	0x0000


	//----- nvinfo : EIATTR_MAXREG_COUNT
	.align		4
        /*002c*/ 	.byte	0x03, 0x1b
        /*002e*/ 	.short	0x00ff


	//----- nvinfo : EIATTR_MERCURY_ISA_VERSION
	.align		4
        /*0030*/ 	.byte	0x03, 0x5f
        /*0032*/ 	.short	0x0101


	//----- nvinfo : EIATTR_VRC_CTA_INIT_COUNT
	.align		4
        /*0034*/ 	.byte	0x02, 0x4a
	.zero		1
	.zero		1


	//----- nvinfo : EIATTR_EXIT_INSTR_OFFSETS
	.align		4
        /*0038*/ 	.byte	0x04, 0x1c
        /*003a*/ 	.short	(.L_89 - .L_88)


	//   ....[0]....
.L_88:
        /*003c*/ 	.word	0x000002b0


	//   ....[1]....
        /*0040*/ 	.word	0x000002f0


	//----- nvinfo : EIATTR_CBANK_PARAM_SIZE
	.align		4
.L_89:
        /*0044*/ 	.byte	0x03, 0x19
        /*0046*/ 	.short	0x000c


	//----- nvinfo : EIATTR_PARAM_CBANK
	.align		4
        /*0048*/ 	.byte	0x04, 0x0a
        /*004a*/ 	.short	(.L_91 - .L_90)
	.align		4
.L_90:
        /*004c*/ 	.word	index@(.nv.constant0._Z14createIdentMatPdi)
        /*0050*/ 	.short	0x0380
        /*0052*/ 	.short	0x000c


	//----- nvinfo : EIATTR_SW_WAR
	.align		4
.L_91:
        /*0054*/ 	.byte	0x04, 0x36
        /*0056*/ 	.short	(.L_93 - .L_92)
.L_92:
        /*0058*/ 	.word	0x00000008
.L_93:


//--------------------- .nv.info._Z15normalizeMatrixPdS_di --------------------------
	.section	.nv.info._Z15normalizeMatrixPdS_di,"",@"SHT_CUDA_INFO"
	.sectionflags	@""
	.align	4


	//----- nvinfo : EIATTR_CUDA_API_VERSION
	.align		4
        /*0000*/ 	.byte	0x04, 0x37
        /*0002*/ 	.short	(.L_95 - .L_94)
.L_94:
        /*0004*/ 	.word	0x00000082


	//----- nvinfo : EIATTR_KPARAM_INFO
	.align		4
.L_95:
        /*0008*/ 	.byte	0x04, 0x17
        /*000a*/ 	.short	(.L_97 - .L_96)
.L_96:
        /*000c*/ 	.word	0x00000000
        /*0010*/ 	.short	0x0003
        /*0012*/ 	.short	0x0018
        /*0014*/ 	.byte	0x00, 0xf0, 0x11, 0x00


	//----- nvinfo : EIATTR_KPARAM_INFO
	.align		4
.L_97:
        /*0018*/ 	.byte	0x04, 0x17
        /*001a*/ 	.short	(.L_99 - .L_98)
.L_98:
        /*001c*/ 	.word	0x00000000
        /*0020*/ 	.short	0x0002
        /*0022*/ 	.short	0x0010
        /*0024*/ 	.byte	0x00, 0xf0, 0x21, 0x00


	//----- nvinfo : EIATTR_KPARAM_INFO
	.align		4
.L_99:
        /*0028*/ 	.byte	0x04, 0x17
        /*002a*/ 	.short	(.L_101 - .L_100)
.L_100:
        /*002c*/ 	.word	0x00000000
        /*0030*/ 	.short	0x0001
        /*0032*/ 	.short	0x0008
        /*0034*/ 	.byte	0x00, 0xf5, 0x21, 0x00


	//----- nvinfo : EIATTR_KPARAM_INFO
	.align		4
.L_101:
        /*0038*/ 	.byte	0x04, 0x17
        /*003a*/ 	.short	(.L_103 - .L_102)
.L_102:
        /*003c*/ 	.word	0x00000000
        /*0040*/ 	.short	0x0000
        /*0042*/ 	.short	0x0000
        /*0044*/ 	.byte	0x00, 0xf5, 0x21, 0x00


	//----- nvinfo : EIATTR_SPARSE_MMA_MASK
	.align		4
.L_103:
        /*0048*/ 	.byte	0x03, 0x50
        /*004a*/ 	.short	0x0000


	//----- nvinfo : EIATTR_MAXREG_COUNT
	.align		4
        /*004c*/ 	.byte	0x03, 0x1b
        /*004e*/ 	.short	0x00ff


	//----- nvinfo : EIATTR_MERCURY_ISA_VERSION
	.align		4
        /*0050*/ 	.byte	0x03, 0x5f
        /*0052*/ 	.short	0x0101


	//----- nvinfo : EIATTR_VRC_CTA_INIT_COUNT
	.align		4
        /*0054*/ 	.byte	0x02, 0x4a
	.zero		1
	.zero		1


	//----- nvinfo : EIATTR_EXIT_INSTR_OFFSETS
	.align		4
        /*0058*/ 	.byte	0x04, 0x1c
        /*005a*/ 	.short	(.L_105 - .L_104)


	//   ....[0]....
.L_104:
        /*005c*/ 	.word	0x00000260


	//----- nvinfo : EIATTR_CRS_STACK_SIZE
	.align		4
.L_105:
        /*0060*/ 	.byte	0x04, 0x1e
        /*0062*/ 	.short	(.L_107 - .L_106)
.L_106:
        /*0064*/ 	.word	0x00000000


	//----- nvinfo : EIATTR_CBANK_PARAM_SIZE
	.align		4
.L_107:
        /*0068*/ 	.byte	0x03, 0x19
        /*006a*/ 	.short	0x001c


	//----- nvinfo : EIATTR_PARAM_CBANK
	.align		4
        /*006c*/ 	.byte	0x04, 0x0a
        /*006e*/ 	.short	(.L_109 - .L_108)
	.align		4
.L_108:
        /*0070*/ 	.word	index@(.nv.constant0._Z15normalizeMatrixPdS_di)
        /*0074*/ 	.short	0x0380
        /*0076*/ 	.short	0x001c


	//----- nvinfo : EIATTR_SW_WAR
	.align		4
.L_109:
        /*0078*/ 	.byte	0x04, 0x36
        /*007a*/ 	.short	(.L_111 - .L_110)
.L_110:
        /*007c*/ 	.word	0x00000008
.L_111:


//--------------------- .nv.info._Z9extendMatPdS_i --------------------------
	.section	.nv.info._Z9extendMatPdS_i,"",@"SHT_CUDA_INFO"
	.sectionflags	@""
	.align	4


	//----- nvinfo : EIATTR_CUDA_API_VERSION
	.align		4
        /*0000*/ 	.byte	0x04, 0x37
        /*0002*/ 	.short	(.L_113 - .L_112)
.L_112:
        /*0004*/ 	.word	0x00000082


	//----- nvinfo : EIATTR_KPARAM_INFO
	.align		4
.L_113:
        /*0008*/ 	.byte	0x04, 0x17
        /*000a*/ 	.short	(.L_115 - .L_114)
.L_114:
        /*000c*/ 	.word	0x00000000
        /*0010*/ 	.short	0x0002
        /*0012*/ 	.short	0x0010
        /*0014*/ 	.byte	0x00, 0xf0, 0x11, 0x00


	//----- nvinfo : EIATTR_KPARAM_INFO
	.align		4
.L_115:
        /*0018*/ 	.byte	0x04, 0x17
        /*001a*/ 	.short	(.L_117 - .L_116)
.L_116:
        /*001c*/ 	.word	0x00000000
        /*0020*/ 	.short	0x0001
        /*0022*/ 	.short	0x0008
        /*0024*/ 	.byte	0x00, 0xf5, 0x21, 0x00


	//----- nvinfo : EIATTR_KPARAM_INFO
	.align		4
.L_117:
        /*0028*/ 	.byte	0x04, 0x17
        /*002a*/ 	.short	(.L_119 - .L_118)
.L_118:
        /*002c*/ 	.word	0x00000000
        /*0030*/ 	.short	0x0000
        /*0032*/ 	.short	0x0000
        /*0034*/ 	.byte	0x00, 0xf5, 0x21, 0x00


	//----- nvinfo : EIATTR_SPARSE_MMA_MASK
	.align		4
.L_119:
        /*0038*/ 	.byte	0x03, 0x50
        /*003a*/ 	.short	0x0000


	//----- nvinfo : EIATTR_MAXREG_COUNT
	.align		4
        /*003c*/ 	.byte	0x03, 0x1b
        /*003e*/ 	.short	0x00ff


	//----- nvinfo : EIATTR_EXTERNS
	.align		4
        /*0040*/ 	.byte	0x04, 0x0f
        /*0042*/ 	.short	(.L_121 - .L_120)


	//   ....[0]....
	.align		4
.L_120:
        /*0044*/ 	.word	index@(vprintf)


	//----- nvinfo : EIATTR_MERCURY_ISA_VERSION
	.align		4
.L_121:
        /*0048*/ 	.byte	0x03, 0x5f
        /*004a*/ 	.short	0x0101


	//----- nvinfo : EIATTR_VRC_CTA_INIT_COUNT
	.align		4
        /*004c*/ 	.byte	0x02, 0x4a
	.zero		1
	.zero		1


	//----- nvinfo : EIATTR_SYSCALL_OFFSETS
	.align		4
        /*0050*/ 	.byte	0x04, 0x46
        /*0052*/ 	.short	(.L_123 - .L_122)


	//   ....[0]....
.L_122:
        /*0054*/ 	.word	0x000001c0


	//   ....[1]....
        /*0058*/ 	.word	0x00000400


	//   ....[2]....
        /*005c*/ 	.word	0x000006c0


	//   ....[3]....
        /*0060*/ 	.word	0x000007e0


	//----- nvinfo : EIATTR_EXIT_INSTR_OFFSETS
	.align		4
.L_123:
        /*0064*/ 	.byte	0x04, 0x1c
        /*0066*/ 	.short	(.L_125 - .L_124)


	//   ....[0]....
.L_124:
        /*0068*/ 	.word	0x00000580


	//   ....[1]....
        /*006c*/ 	.word	0x00000600


	//   ....[2]....
        /*0070*/ 	.word	0x00000740


	//   ....[3]....
        /*0074*/ 	.word	0x00000870


	//----- nvinfo : EIATTR_CRS_STACK_SIZE
	.align		4
.L_125:
        /*0078*/ 	.byte	0x04, 0x1e
        /*007a*/ 	.short	(.L_127 - .L_126)
.L_126:
        /*007c*/ 	.word	0x00000000


	//----- nvinfo : EIATTR_CBANK_PARAM_SIZE
	.align		4
.L_127:
        /*0080*/ 	.byte	0x03, 0x19
        /*0082*/ 	.short	0x0014


	//----- nvinfo : EIATTR_PARAM_CBANK
	.align		4
        /*0084*/ 	.byte	0x04, 0x0a
        /*0086*/ 	.short	(.L_129 - .L_128)
	.align		4
.L_128:
        /*0088*/ 	.word	index@(.nv.constant0._Z9extendMatPdS_i)
        /*008c*/ 	.short	0x0380
        /*008e*/ 	.short	0x0014


	//----- nvinfo : EIATTR_SW_WAR
	.align		4
.L_129:
        /*0090*/ 	.byte	0x04, 0x36
        /*0092*/ 	.short	(.L_131 - .L_130)
.L_130:
        /*0094*/ 	.word	0x00000008
.L_131:


//--------------------- .nv.info._Z14multiplyMatrixPdS_S_i --------------------------
	.section	.nv.info._Z14multiplyMatrixPdS_S_i,"",@"SHT_CUDA_INFO"
	.sectionflags	@""
	.align	4


	//----- nvinfo : EIATTR_CUDA_API_VERSION
	.align		4
        /*0000*/ 	.byte	0x04, 0x37
        /*0002*/ 	.short	(.L_133 - .L_132)
.L_132:
        /*0004*/ 	.word	0x00000082


	//----- nvinfo : EIATTR_KPARAM_INFO
	.align		4
.L_133:
        /*0008*/ 	.byte	0x04, 0x17
        /*000a*/ 	.short	(.L_135 - .L_134)
.L_134:
        /*000c*/ 	.word	0x00000000
        /*0010*/ 	.short	0x0003
        /*0012*/ 	.short	0x0018
        /*0014*/ 	.byte	0x00, 0xf0, 0x11, 0x00


	//----- nvinfo : EIATTR_KPARAM_INFO
	.align		4
.L_135:
        /*0018*/ 	.byte	0x04, 0x17
        /*001a*/ 	.short	(.L_137 - .L_136)
.L_136:
        /*001c*/ 	.word	0x00000000
        /*0020*/ 	.short	0x0002
        /*0022*/ 	.short	0x0010
        /*0024*/ 	.byte	0x00, 0xf5, 0x21, 0x00


	//----- nvinfo : EIATTR_KPARAM_INFO
	.align		4
.L_137:
        /*0028*/ 	.byte	0x04, 0x17
        /*002a*/ 	.short	(.L_139 - .L_138)
.L_138:
        /*002c*/ 	.word	0x00000000
        /*0030*/ 	.short	0x0001
        /*0032*/ 	.short	0x0008
        /*0034*/ 	.byte	0x00, 0xf5, 0x21, 0x00


	//----- nvinfo : EIATTR_KPARAM_INFO
	.align		4
.L_139:
        /*0038*/ 	.byte	0x04, 0x17
        /*003a*/ 	.short	(.L_141 - .L_140)
.L_140:
        /*003c*/ 	.word	0x00000000
        /*0040*/ 	.short	0x0000
        /*0042*/ 	.short	0x0000
        /*0044*/ 	.byte	0x00, 0xf5, 0x21, 0x00


	//----- nvinfo : EIATTR_SPARSE_MMA_MASK
	.align		4
.L_141:
        /*0048*/ 	.byte	0x03, 0x50
        /*004a*/ 	.short	0x0000


	//----- nvinfo : EIATTR_MAXREG_COUNT
	.align		4
        /*004c*/ 	.byte	0x03, 0x1b
        /*004e*/ 	.short	0x00ff


	//----- nvinfo : EIATTR_MERCURY_ISA_VERSION
	.align		4
        /*0050*/ 	.byte	0x03, 0x5f
        /*0052*/ 	.short	0x0101


	//----- nvinfo : EIATTR_VRC_CTA_INIT_COUNT
	.align		4
        /*0054*/ 	.byte	0x02, 0x4a
	.zero		1
	.zero		1


	//----- nvinfo : EIATTR_EXIT_INSTR_OFFSETS
	.align		4
        /*0058*/ 	.byte	0x04, 0x1c
        /*005a*/ 	.short	(.L_143 - .L_142)


	//   ....[0]....
.L_142:
        /*005c*/ 	.word	0x00000030


	//   ....[1]....
        /*0060*/ 	.word	0x00000590


	//   ....[2]....
        /*0064*/ 	.word	0x00000800


	//   ....[3]....
        /*0068*/ 	.word	0x000009b0


	//   ....[4]....
        /*006c*/ 	.word	0x00000a60


	//----- nvinfo : EIATTR_CBANK_PARAM_SIZE
	.align		4
.L_143:
        /*0070*/ 	.byte	0x03, 0x19
        /*0072*/ 	.short	0x001c


	//----- nvinfo : EIATTR_PARAM_CBANK
	.align		4
        /*0074*/ 	.byte	0x04, 0x0a
        /*0076*/ 	.short	(.L_145 - .L_144)
	.align		4
.L_144:
        /*0078*/ 	.word	index@(.nv.constant0._Z14multiplyMatrixPdS_S_i)
        /*007c*/ 	.short	0x0380
        /*007e*/ 	.short	0x001c


	//----- nvinfo : EIATTR_SW_WAR
	.align		4
.L_145:
        /*0080*/ 	.byte	0x04, 0x36
        /*0082*/ 	.short	(.L_147 - .L_146)
.L_146:
        /*0084*/ 	.word	0x00000008
.L_147:


//--------------------- .nv.info._Z7setZeroPdS_ii --------------------------
	.section	.nv.info._Z7setZeroPdS_ii,"",@"SHT_CUDA_INFO"
	.sectionflags	@""
	.align	4


	//----- nvinfo : EIATTR_CUDA_API_VERSION
	.align		4
        /*0000*/ 	.byte	0x04, 0x37
        /*0002*/ 	.short	(.L_149 - .L_148)
.L_148:
        /*0004*/ 	.word	0x00000082


	//----- nvinfo : EIATTR_KPARAM_INFO
	.align		4
.L_149:
        /*0008*/ 	.byte	0x04, 0x17
        /*000a*/ 	.short	(.L_151 - .L_150)
.L_150:
        /*000c*/ 	.word	0x00000000
        /*0010*/ 	.short	0x0003
        /*0012*/ 	.short	0x0014
        /*0014*/ 	.byte	0x00, 0xf0, 0x11, 0x00


	//----- nvinfo : EIATTR_KPARAM_INFO
	.align		4
.L_151:
        /*0018*/ 	.byte	0x04, 0x17
        /*001a*/ 	.short	(.L_153 - .L_152)
.L_152:
        /*001c*/ 	.word	0x00000000
        /*0020*/ 	.short	0x0002
        /*0022*/ 	.short	0x0010
        /*0024*/ 	.byte	0x00, 0xf0, 0x11, 0x00


	//----- nvinfo : EIATTR_KPARAM_INFO
	.align		4
.L_153:
        /*0028*/ 	.byte	0x04, 0x17
        /*002a*/ 	.short	(.L_155 - .L_154)
.L_154:
        /*002c*/ 	.word	0x00000000
        /*0030*/ 	.short	0x0001
        /*0032*/ 	.short	0x0008
        /*0034*/ 	.byte	0x00, 0xf5, 0x21, 0x00


	//----- nvinfo : EIATTR_KPARAM_INFO
	.align		4
.L_155:
        /*0038*/ 	.byte	0x04, 0x17
        /*003a*/ 	.short	(.L_157 - .L_156)
.L_156:
        /*003c*/ 	.word	0x00000000
        /*0040*/ 	.short	0x0000
        /*0042*/ 	.short	0x0000
        /*0044*/ 	.byte	0x00, 0xf5, 0x21, 0x00


	//----- nvinfo : EIATTR_SPARSE_MMA_MASK
	.align		4
.L_157:
        /*0048*/ 	.byte	0x03, 0x50
        /*004a*/ 	.short	0x0000


	//----- nvinfo : EIATTR_MAXREG_COUNT
	.align		4
        /*004c*/ 	.byte	0x03, 0x1b
        /*004e*/ 	.short	0x00ff


	//----- nvinfo : EIATTR_MERCURY_ISA_VERSION
	.align		4
        /*0050*/ 	.byte	0x03, 0x5f
        /*0052*/ 	.short	0x0101


	//----- nvinfo : EIATTR_VRC_CTA_INIT_COUNT
	.align		4
        /*0054*/ 	.byte	0x02, 0x4a
	.zero		1
	.zero		1


	//----- nvinfo : EIATTR_EXIT_INSTR_OFFSETS
	.align		4
        /*0058*/ 	.byte	0x04, 0x1c
        /*005a*/ 	.short	(.L_159 - .L_158)


	//   ....[0]....
.L_158:
        /*005c*/ 	.word	0x000000e0


	//   ....[1]....
        /*0060*/ 	.word	0x00000140


	//----- nvinfo : EIATTR_CBANK_PARAM_SIZE
	.align		4
.L_159:
        /*0064*/ 	.byte	0x03, 0x19
        /*0066*/ 	.short	0x0018


	//----- nvinfo : EIATTR_PARAM_CBANK
	.align		4
        /*0068*/ 	.byte	0x04, 0x0a
        /*006a*/ 	.short	(.L_161 - .L_160)
	.align		4
.L_160:
        /*006c*/ 	.word	index@(.nv.constant0._Z7setZeroPdS_ii)
        /*0070*/ 	.short	0x0380
        /*0072*/ 	.short	0x0018


	//----- nvinfo : EIATTR_SW_WAR
	.align		4
.L_161:
        /*0074*/ 	.byte	0x04, 0x36
        /*0076*/ 	.short	(.L_163 - .L_162)
.L_162:
        /*0078*/ 	.word	0x00000008
.L_163:


//--------------------- .nv.info._Z11gaussJordanPdS_ii --------------------------
	.section	.nv.info._Z11gaussJordanPdS_ii,"",@"SHT_CUDA_INFO"
	.sectionflags	@""
	.align	4


	//----- nvinfo : EIATTR_CUDA_API_VERSION
	.align		4
        /*0000*/ 	.byte	0x04, 0x37
        /*0002*/ 	.short	(.L_165 - .L_164)
.L_164:
        /*0004*/ 	.word	0x00000082


	//----- nvinfo : EIATTR_KPARAM_INFO
	.align		4
.L_165:
        /*0008*/ 	.byte	0x04, 0x17
        /*000a*/ 	.short	(.L_167 - .L_166)
.L_166:
        /*000c*/ 	.word	0x00000000
        /*0010*/ 	.short	0x0003
        /*0012*/ 	.short	0x0014
        /*0014*/ 	.byte	0x00, 0xf0, 0x11, 0x00


	//----- nvinfo : EIATTR_KPARAM_INFO
	.align		4
.L_167:
        /*0018*/ 	.byte	0x04, 0x17
        /*001a*/ 	.short	(.L_169 - .L_168)
.L_168:
        /*001c*/ 	.word	0x00000000
        /*0020*/ 	.short	0x0002
        /*0022*/ 	.short	0x0010
        /*0024*/ 	.byte	0x00, 0xf0, 0x11, 0x00


	//----- nvinfo : EIATTR_KPARAM_INFO
	.align		4
.L_169:
        /*0028*/ 	.byte	0x04, 0x17
        /*002a*/ 	.short	(.L_171 - .L_170)
.L_170:
        /*002c*/ 	.word	0x00000000
        /*0030*/ 	.short	0x0001
        /*0032*/ 	.short	0x0008
        /*0034*/ 	.byte	0x00, 0xf5, 0x21, 0x00


	//----- nvinfo : EIATTR_KPARAM_INFO
	.align		4
.L_171:
        /*0038*/ 	.byte	0x04, 0x17
        /*003a*/ 	.short	(.L_173 - .L_172)
.L_172:
        /*003c*/ 	.word	0x00000000
        /*0040*/ 	.short	0x0000
        /*0042*/ 	.short	0x0000
        /*0044*/ 	.byte	0x00, 0xf5, 0x21, 0x00


	//----- nvinfo : EIATTR_SPARSE_MMA_MASK
	.align		4
.L_173:
        /*0048*/ 	.byte	0x03, 0x50
        /*004a*/ 	.short	0x0000


	//----- nvinfo : EIATTR_MAXREG_COUNT
	.align		4
        /*004c*/ 	.byte	0x03, 0x1b
        /*004e*/ 	.short	0x00ff


	//----- nvinfo : EIATTR_MERCURY_ISA_VERSION
	.align		4
        /*0050*/ 	.byte	0x03, 0x5f
        /*0052*/ 	.short	0x0101


	//----- nvinfo : EIATTR_VRC_CTA_INIT_COUNT
	.align		4
        /*0054*/ 	.byte	0x02, 0x4a
	.zero		1
	.zero		1


	//----- nvinfo : EIATTR_EXIT_INSTR_OFFSETS
	.align		4
        /*0058*/ 	.byte	0x04, 0x1c
        /*005a*/ 	.short	(.L_175 - .L_174)


	//   ....[0]....
.L_174:
        /*005c*/ 	.word	0x000000d0


	//   ....[1]....
        /*0060*/ 	.word	0x000001d0


	//   ....[2]....
        /*0064*/ 	.word	0x00000250


	//----- nvinfo : EIATTR_CBANK_PARAM_SIZE
	.align		4
.L_175:
        /*0068*/ 	.byte	0x03, 0x19
        /*006a*/ 	.short	0x0018


	//----- nvinfo : EIATTR_PARAM_CBANK
	.align		4
        /*006c*/ 	.byte	0x04, 0x0a
        /*006e*/ 	.short	(.L_177 - .L_176)
	.align		4
.L_176:
        /*0070*/ 	.word	index@(.nv.constant0._Z11gaussJordanPdS_ii)
        /*0074*/ 	.short	0x0380
        /*0076*/ 	.short	0x0018


	//----- nvinfo : EIATTR_SW_WAR
	.align		4
.L_177:
        /*0078*/ 	.byte	0x04, 0x36
        /*007a*/ 	.short	(.L_179 - .L_178)
.L_178:
        /*007c*/ 	.word	0x00000008
.L_179:


//--------------------- .nv.info._Z13diagNormalizePdS_ii --------------------------
	.section	.nv.info._Z13diagNormalizePdS_ii,"",@"SHT_CUDA_INFO"
	.sectionflags	@""
	.align	4


	//----- nvinfo : EIATTR_CUDA_API_VERSION
	.align		4
        /*0000*/ 	.byte	0x04, 0x37
        /*0002*/ 	.short	(.L_181 - .L_180)
.L_180:
        /*0004*/ 	.word	0x00000082


	//----- nvinfo : EIATTR_KPARAM_INFO
	.align		4
.L_181:
        /*0008*/ 	.byte	0x04, 0x17
        /*000a*/ 	.short	(.L_183 - .L_182)
.L_182:
        /*000c*/ 	.word	0x00000000
        /*0010*/ 	.short	0x0003
        /*0012*/ 	.short	0x0014
        /*0014*/ 	.byte	0x00, 0xf0, 0x11, 0x00


	//----- nvinfo : EIATTR_KPARAM_INFO
	.align		4
.L_183:
        /*0018*/ 	.byte	0x04, 0x17
        /*001a*/ 	.short	(.L_185 - .L_184)
.L_184:
        /*001c*/ 	.word	0x00000000
        /*0020*/ 	.short	0x0002
        /*0022*/ 	.short	0x0010
        /*0024*/ 	.byte	0x00, 0xf0, 0x11, 0x00


	//----- nvinfo : EIATTR_KPARAM_INFO
	.align		4
.L_185:
        /*0028*/ 	.byte	0x04, 0x17
        /*002a*/ 	.short	(.L_187 - .L_186)
.L_186:
        /*002c*/ 	.word	0x00000000
        /*0030*/ 	.short	0x0001
        /*0032*/ 	.short	0x0008
        /*0034*/ 	.byte	0x00, 0xf5, 0x21, 0x00


	//----- nvinfo : EIATTR_KPARAM_INFO
	.align		4
.L_187:
        /*0038*/ 	.byte	0x04, 0x17
        /*003a*/ 	.short	(.L_189 - .L_188)
.L_188:
        /*003c*/ 	.word	0x00000000
        /*0040*/ 	.short	0x0000
        /*0042*/ 	.short	0x0000
        /*0044*/ 	.byte	0x00, 0xf5, 0x21, 0x00


	//----- nvinfo : EIATTR_SPARSE_MMA_MASK
	.align		4
.L_189:
        /*0048*/ 	.byte	0x03, 0x50
        /*004a*/ 	.short	0x0000


	//----- nvinfo : EIATTR_MAXREG_COUNT
	.align		4
        /*004c*/ 	.byte	0x03, 0x1b
        /*004e*/ 	.short	0x00ff


	//----- nvinfo : EIATTR_MERCURY_ISA_VERSION
	.align		4
        /*0050*/ 	.byte	0x03, 0x5f
        /*0052*/ 	.short	0x0101


	//----- nvinfo : EIATTR_VRC_CTA_INIT_COUNT
	.align		4
        /*0054*/ 	.byte	0x02, 0x4a
	.zero		1
	.zero		1


	//----- nvinfo : EIATTR_EXIT_INSTR_OFFSETS
	.align		4
        /*0058*/ 	.byte	0x04, 0x1c
        /*005a*/ 	.short	(.L_191 - .L_190)


	//   ....[0]....
.L_190:
        /*005c*/ 	.word	0x000000c0


	//   ....[1]....
        /*0060*/ 	.word	0x00000100


	//   ....[2]....
        /*0064*/ 	.word	0x000004c0


	//----- nvinfo : EIATTR_CRS_STACK_SIZE
	.align		4
.L_191:
        /*0068*/ 	.byte	0x04, 0x1e
        /*006a*/ 	.short	(.L_193 - .L_192)
.L_192:
        /*006c*/ 	.word	0x00000000


	//----- nvinfo : EIATTR_CBANK_PARAM_SIZE
	.align		4
.L_193:
        /*0070*/ 	.byte	0x03, 0x19
        /*0072*/ 	.short	0x0018


	//----- nvinfo : EIATTR_PARAM_CBANK
	.align		4
        /*0074*/ 	.byte	0x04, 0x0a
        /*0076*/ 	.short	(.L_195 - .L_194)
	.align		4
.L_194:
        /*0078*/ 	.word	index@(.nv.constant0._Z13diagNormalizePdS_ii)
        /*007c*/ 	.short	0x0380
        /*007e*/ 	.short	0x0018


	//----- nvinfo : EIATTR_SW_WAR
	.align		4
.L_195:
        /*0080*/ 	.byte	0x04, 0x36
        /*0082*/ 	.short	(.L_197 - .L_196)
.L_196:
        /*0084*/ 	.word	0x00000008
.L_197:


//--------------------- .nv.info._Z16nonDiagNormalizePdS_ii --------------------------
	.section	.nv.info._Z16nonDiagNormalizePdS_ii,"",@"SHT_CUDA_INFO"
	.sectionflags	@""
	.align	4


	//----- nvinfo : EIATTR_CUDA_API_VERSION
	.align		4
        /*0000*/ 	.byte	0x04, 0x37
        /*0002*/ 	.short	(.L_199 - .L_198)
.L_198:
        /*0004*/ 	.word	0x00000082


	//----- nvinfo : EIATTR_KPARAM_INFO
	.align		4
.L_199:
        /*0008*/ 	.byte	0x04, 0x17
        /*000a*/ 	.short	(.L_201 - .L_200)
.L_200:
        /*000c*/ 	.word	0x00000000
        /*0010*/ 	.short	0x0003
        /*0012*/ 	.short	0x0014
        /*0014*/ 	.byte	0x00, 0xf0, 0x11, 0x00


	//----- nvinfo : EIATTR_KPARAM_INFO
	.align		4
.L_201:
        /*0018*/ 	.byte	0x04, 0x17
        /*001a*/ 	.short	(.L_203 - .L_202)
.L_202:
        /*001c*/ 	.word	0x00000000
        /*0020*/ 	.short	0x0002
        /*0022*/ 	.short	0x0010
        /*0024*/ 	.byte	0x00, 0xf0, 0x11, 0x00


	//----- nvinfo : EIATTR_KPARAM_INFO
	.align		4
.L_203:
        /*0028*/ 	.byte	0x04, 0x17
        /*002a*/ 	.short	(.L_205 - .L_204)
.L_204:
        /*002c*/ 	.word	0x00000000
        /*0030*/ 	.short	0x0001
        /*0032*/ 	.short	0x0008
        /*0034*/ 	.byte	0x00, 0xf5, 0x21, 0x00


	//----- nvinfo : EIATTR_KPARAM_INFO
	.align		4
.L_205:
        /*0038*/ 	.byte	0x04, 0x17
        /*003a*/ 	.short	(.L_207 - .L_206)
.L_206:
        /*003c*/ 	.word	0x00000000
        /*0040*/ 	.short	0x0000
        /*0042*/ 	.short	0x0000
        /*0044*/ 	.byte	0x00, 0xf5, 0x21, 0x00


	//----- nvinfo : EIATTR_SPARSE_MMA_MASK
	.align		4
.L_207:
        /*0048*/ 	.byte	0x03, 0x50
        /*004a*/ 	.short	0x0000


	//----- nvinfo : EIATTR_MAXREG_COUNT
	.align		4
        /*004c*/ 	.byte	0x03, 0x1b
        /*004e*/ 	.short	0x00ff


	//----- nvinfo : EIATTR_MERCURY_ISA_VERSION
	.align		4
        /*0050*/ 	.byte	0x03, 0x5f
        /*0052*/ 	.short	0x0101


	//----- nvinfo : EIATTR_VRC_CTA_INIT_COUNT
	.align		4
        /*0054*/ 	.byte	0x02, 0x4a
	.zero		1
	.zero		1


	//----- nvinfo : EIATTR_EXIT_INSTR_OFFSETS
	.align		4
        /*0058*/ 	.byte	0x04, 0x1c
        /*005a*/ 	.short	(.L_209 - .L_208)


	//   ....[0]....
.L_208:
        /*005c*/ 	.word	0x000000c0


	//   ....[1]....
        /*0060*/ 	.word	0x00000100


	//   ....[2]....
        /*0064*/ 	.word	0x000004c0


	//----- nvinfo : EIATTR_CRS_STACK_SIZE
	.align		4
.L_209:
        /*0068*/ 	.byte	0x04, 0x1e
        /*006a*/ 	.short	(.L_211 - .L_210)
.L_210:
        /*006c*/ 	.word	0x00000000


	//----- nvinfo : EIATTR_CBANK_PARAM_SIZE
	.align		4
.L_211:
        /*0070*/ 	.byte	0x03, 0x19
        /*0072*/ 	.short	0x0018


	//----- nvinfo : EIATTR_PARAM_CBANK
	.align		4
        /*0074*/ 	.byte	0x04, 0x0a
        /*0076*/ 	.short	(.L_213 - .L_212)
	.align		4
.L_212:
        /*0078*/ 	.word	index@(.nv.constant0._Z16nonDiagNormalizePdS_ii)
        /*007c*/ 	.short	0x0380
        /*007e*/ 	.short	0x0018


	//----- nvinfo : EIATTR_SW_WAR
	.align		4
.L_213:
        /*0080*/ 	.byte	0x04, 0x36
        /*0082*/ 	.short	(.L_215 - .L_214)
.L_214:
        /*0084*/ 	.word	0x00000008
.L_215:


//--------------------- .nv.info._Z13calcGaussCorrPdS_iddd --------------------------
	.section	.nv.info._Z13calcGaussCorrPdS_iddd,"",@"SHT_CUDA_INFO"
	.sectionflags	@""
	.align	4


	//----- nvinfo : EIATTR_CUDA_API_VERSION
	.align		4
        /*0000*/ 	.byte	0x04, 0x37
        /*0002*/ 	.short	(.L_217 - .L_216)
.L_216:
        /*0004*/ 	.word	0x00000082


	//----- nvinfo : EIATTR_KPARAM_INFO
	.align		4
.L_217:
        /*0008*/ 	.byte	0x04, 0x17
        /*000a*/ 	.short	(.L_219 - .L_218)
.L_218:
        /*000c*/ 	.word	0x00000000
        /*0010*/ 	.short	0x0005
        /*0012*/ 	.short	0x0028
        /*0014*/ 	.byte	0x00, 0xf0, 0x21, 0x00


	//----- nvinfo : EIATTR_KPARAM_INFO
	.align		4
.L_219:
        /*0018*/ 	.byte	0x04, 0x17
        /*001a*/ 	.short	(.L_221 - .L_220)
.L_220:
        /*001c*/ 	.word	0x00000000
        /*0020*/ 	.short	0x0004
        /*0022*/ 	.short	0x0020
        /*0024*/ 	.byte	0x00, 0xf0, 0x21, 0x00


	//----- nvinfo : EIATTR_KPARAM_INFO
	.align		4
.L_221:
        /*0028*/ 	.byte	0x04, 0x17
        /*002a*/ 	.short	(.L_223 - .L_222)
.L_222:
        /*002c*/ 	.word	0x00000000
        /*0030*/ 	.short	0x0003
        /*0032*/ 	.short	0x0018
        /*0034*/ 	.byte	0x00, 0xf0, 0x21, 0x00


	//----- nvinfo : EIATTR_KPARAM_INFO
	.align		4
.L_223:
        /*0038*/ 	.byte	0x04, 0x17
        /*003a*/ 	.short	(.L_225 - .L_224)
.L_224:
        /*003c*/ 	.word	0x00000000
        /*0040*/ 	.short	0x0002
        /*0042*/ 	.short	0x0010
        /*0044*/ 	.byte	0x00, 0xf0, 0x11, 0x00


	//----- nvinfo : EIATTR_KPARAM_INFO
	.align		4
.L_225:
        /*0048*/ 	.byte	0x04, 0x17
        /*004a*/ 	.short	(.L_227 - .L_226)
.L_226:
        /*004c*/ 	.word	0x00000000
        /*0050*/ 	.short	0x0001
        /*0052*/ 	.short	0x0008
        /*0054*/ 	.byte	0x00, 0xf5, 0x21, 0x00


	//----- nvinfo : EIATTR_KPARAM_INFO
	.align		4
.L_227:
        /*0058*/ 	.byte	0x04, 0x17
        /*005a*/ 	.short	(.L_229 - .L_228)
.L_228:
        /*005c*/ 	.word	0x00000000
        /*0060*/ 	.short	0x0000
        /*0062*/ 	.short	0x0000
        /*0064*/ 	.byte	0x00, 0xf5, 0x21, 0x00


	//----- nvinfo : EIATTR_SPARSE_MMA_MASK
	.align		4
.L_229:
        /*0068*/ 	.byte	0x03, 0x50
        /*006a*/ 	.short	0x0000


	//----- nvinfo : EIATTR_MAXREG_COUNT
	.align		4
        /*006c*/ 	.byte	0x03, 0x1b
        /*006e*/ 	.short	0x00ff


	//----- nvinfo : EIATTR_MERCURY_ISA_VERSION
	.align		4
        /*0070*/ 	.byte	0x03, 0x5f
        /*0072*/ 	.short	0x0101


	//----- nvinfo : EIATTR_VRC_CTA_INIT_COUNT
	.align		4
        /*0074*/ 	.byte	0x02, 0x4a
	.zero		1
	.zero		1


	//----- nvinfo : EIATTR_EXIT_INSTR_OFFSETS
	.align		4
        /*0078*/ 	.byte	0x04, 0x1c
        /*007a*/ 	.short	(.L_231 - .L_230)


	//   ....[0]....
.L_230:
        /*007c*/ 	.word	0x00000530


	//----- nvinfo : EIATTR_CRS_STACK_SIZE
	.align		4
.L_231:
        /*0080*/ 	.byte	0x04, 0x1e
        /*0082*/ 	.short	(.L_233 - .L_232)
.L_232:
        /*0084*/ 	.word	0x00000000


	//----- nvinfo : EIATTR_CBANK_PARAM_SIZE
	.align		4
.L_233:
        /*0088*/ 	.byte	0x03, 0x19
        /*008a*/ 	.short	0x0030


	//----- nvinfo : EIATTR_PARAM_CBANK
	.align		4
        /*008c*/ 	.byte	0x04, 0x0a
        /*008e*/ 	.short	(.L_235 - .L_234)
	.align		4
.L_234:
        /*0090*/ 	.word	index@(.nv.constant0._Z13calcGaussCorrPdS_iddd)
        /*0094*/ 	.short	0x0380
        /*0096*/ 	.short	0x0030


	//----- nvinfo : EIATTR_SW_WAR
	.align		4
.L_235:
        /*0098*/ 	.byte	0x04, 0x36
        /*009a*/ 	.short	(.L_237 - .L_236)
.L_236:
        /*009c*/ 	.word	0x00000008
.L_237:


//--------------------- .nv.info._Z21calcDistanceBetMatVecPdS_S_i --------------------------
	.section	.nv.info._Z21calcDistanceBetMatVecPdS_S_i,"",@"SHT_CUDA_INFO"
	.sectionflags	@""
	.align	4


	//----- nvinfo : EIATTR_CUDA_API_VERSION
	.align		4
        /*0000*/ 	.byte	0x04, 0x37
        /*0002*/ 	.short	(.L_239 - .L_238)
.L_238:
        /*0004*/ 	.word	0x00000082


	//----- nvinfo : EIATTR_KPARAM_INFO
	.align		4
.L_239:
        /*0008*/ 	.byte	0x04, 0x17
        /*000a*/ 	.short	(.L_241 - .L_240)
.L_240:
        /*000c*/ 	.word	0x00000000
        /*0010*/ 	.short	0x0003
        /*0012*/ 	.short	0x0018
        /*0014*/ 	.byte	0x00, 0xf0, 0x11, 0x00


	//----- nvinfo : EIATTR_KPARAM_INFO
	.align		4
.L_241:
        /*0018*/ 	.byte	0x04, 0x17
        /*001a*/ 	.short	(.L_243 - .L_242)
.L_242:
        /*001c*/ 	.word	0x00000000
        /*0020*/ 	.short	0x0002
        /*0022*/ 	.short	0x0010
        /*0024*/ 	.byte	0x00, 0xf5, 0x21, 0x00


	//----- nvinfo : EIATTR_KPARAM_INFO
	.align		4
.L_243:
        /*0028*/ 	.byte	0x04, 0x17
        /*002a*/ 	.short	(.L_245 - .L_244)
.L_244:
        /*002c*/ 	.word	0x00000000
        /*0030*/ 	.short	0x0001
        /*0032*/ 	.short	0x0008
        /*0034*/ 	.byte	0x00, 0xf5, 0x21, 0x00


	//----- nvinfo : EIATTR_KPARAM_INFO
	.align		4
.L_245:
        /*0038*/ 	.byte	0x04, 0x17
        /*003a*/ 	.short	(.L_247 - .L_246)
.L_246:
        /*003c*/ 	.word	0x00000000
        /*0040*/ 	.short	0x0000
        /*0042*/ 	.short	0x0000
        /*0044*/ 	.byte	0x00, 0xf5, 0x21, 0x00


	//----- nvinfo : EIATTR_SPARSE_MMA_MASK
	.align		4
.L_247:
        /*0048*/ 	.byte	0x03, 0x50
        /*004a*/ 	.short	0x0000


	//----- nvinfo : EIATTR_MAXREG_COUNT
	.align		4
        /*004c*/ 	.byte	0x03, 0x1b
        /*004e*/ 	.short	0x00ff


	//----- nvinfo : EIATTR_MERCURY_ISA_VERSION
	.align		4
        /*0050*/ 	.byte	0x03, 0x5f
        /*0052*/ 	.short	0x0101


	//----- nvinfo : EIATTR_VRC_CTA_INIT_COUNT
	.align		4
        /*0054*/ 	.byte	0x02, 0x4a
	.zero		1
	.zero		1


	//----- nvinfo : EIATTR_EXIT_INSTR_OFFSETS
	.align		4
        /*0058*/ 	.byte	0x04, 0x1c
        /*005a*/ 	.short	(.L_249 - .L_248)


	//   ....[0]....
.L_248:
        /*005c*/ 	.word	0x00000270


	//----- nvinfo : EIATTR_CRS_STACK_SIZE
	.align		4
.L_249:
        /*0060*/ 	.byte	0x04, 0x1e
        /*0062*/ 	.short	(.L_251 - .L_250)
.L_250:
        /*0064*/ 	.word	0x00000000


	//----- nvinfo : EIATTR_CBANK_PARAM_SIZE
	.align		4
.L_251:
        /*0068*/ 	.byte	0x03, 0x19
        /*006a*/ 	.short	0x001c


	//----- nvinfo : EIATTR_PARAM_CBANK
	.align		4
        /*006c*/ 	.byte	0x04, 0x0a
        /*006e*/ 	.short	(.L_253 - .L_252)
	.align		4
.L_252:
        /*0070*/ 	.word	index@(.nv.constant0._Z21calcDistanceBetMatVecPdS_S_i)
        /*0074*/ 	.short	0x0380
        /*0076*/ 	.short	0x001c


	//----- nvinfo : EIATTR_SW_WAR
	.align		4
.L_253:
        /*0078*/ 	.byte	0x04, 0x36
        /*007a*/ 	.short	(.L_255 - .L_254)
.L_254:
        /*007c*/ 	.word	0x00000008
.L_255:


//--------------------- .nv.info._Z19calcDistanceBetMatsPdS_S_i --------------------------
	.section	.nv.info._Z19calcDistanceBetMatsPdS_S_i,"",@"SHT_CUDA_INFO"
	.sectionflags	@""
	.align	4


	//----- nvinfo : EIATTR_CUDA_API_VERSION
	.align		4
        /*0000*/ 	.byte	0x04, 0x37
        /*0002*/ 	.short	(.L_257 - .L_256)
.L_256:
        /*0004*/ 	.word	0x00000082


	//----- nvinfo : EIATTR_KPARAM_INFO
	.align		4
.L_257:
        /*0008*/ 	.byte	0x04, 0x17
        /*000a*/ 	.short	(.L_259 - .L_258)
.L_258:
        /*000c*/ 	.word	0x00000000
        /*0010*/ 	.short	0x0003
        /*0012*/ 	.short	0x0018
        /*0014*/ 	.byte	0x00, 0xf0, 0x11, 0x00


	//----- nvinfo : EIATTR_KPARAM_INFO
	.align		4
.L_259:
        /*0018*/ 	.byte	0x04, 0x17
        /*001a*/ 	.short	(.L_261 - .L_260)
.L_260:
        /*001c*/ 	.word	0x00000000
        /*0020*/ 	.short	0x0002
        /*0022*/ 	.short	0x0010
        /*0024*/ 	.byte	0x00, 0xf5, 0x21, 0x00


	//----- nvinfo : EIATTR_KPARAM_INFO
	.align		4
.L_261:
        /*0028*/ 	.byte	0x04, 0x17
        /*002a*/ 	.short	(.L_263 - .L_262)
.L_262:
        /*002c*/ 	.word	0x00000000
        /*0030*/ 	.short	0x0001
        /*0032*/ 	.short	0x0008
        /*0034*/ 	.byte	0x00, 0xf5, 0x21, 0x00


	//----- nvinfo : EIATTR_KPARAM_INFO
	.align		4
.L_263:
        /*0038*/ 	.byte	0x04, 0x17
        /*003a*/ 	.short	(.L_265 - .L_264)
.L_264:
        /*003c*/ 	.word	0x00000000
        /*0040*/ 	.short	0x0000
        /*0042*/ 	.short	0x0000
        /*0044*/ 	.byte	0x00, 0xf5, 0x21, 0x00


	//----- nvinfo : EIATTR_SPARSE_MMA_MASK
	.align		4
.L_265:
        /*0048*/ 	.byte	0x03, 0x50
        /*004a*/ 	.short	0x0000


	//----- nvinfo : EIATTR_MAXREG_COUNT
	.align		4
        /*004c*/ 	.byte	0x03, 0x1b
        /*004e*/ 	.short	0x00ff


	//----- nvinfo : EIATTR_MERCURY_ISA_VERSION
	.align		4
        /*0050*/ 	.byte	0x03, 0x5f
        /*0052*/ 	.short	0x0101


	//----- nvinfo : EIATTR_VRC_CTA_INIT_COUNT
	.align		4
        /*0054*/ 	.byte	0x02, 0x4a
	.zero		1
	.zero		1


	//----- nvinfo : EIATTR_EXIT_INSTR_OFFSETS
	.align		4
        /*0058*/ 	.byte	0x04, 0x1c
        /*005a*/ 	.short	(.L_267 - .L_266)


	//   ....[0]....
.L_266:
        /*005c*/ 	.word	0x000002d0


	//----- nvinfo : EIATTR_CRS_STACK_SIZE
	.align		4
.L_267:
        /*0060*/ 	.byte	0x04, 0x1e
        /*0062*/ 	.short	(.L_269 - .L_268)
.L_268:
        /*0064*/ 	.word	0x00000000


	//----- nvinfo : EIATTR_CBANK_PARAM_SIZE
	.align		4
.L_269:
        /*0068*/ 	.byte	0x03, 0x19
        /*006a*/ 	.short	0x001c


	//----- nvinfo : EIATTR_PARAM_CBANK
	.align		4
        /*006c*/ 	.byte	0x04, 0x0a
        /*006e*/ 	.short	(.L_271 - .L_270)
	.align		4
.L_270:
        /*0070*/ 	.word	index@(.nv.constant0._Z19calcDistanceBetMatsPdS_S_i)
        /*0074*/ 	.short	0x0380
        /*0076*/ 	.short	0x001c


	//----- nvinfo : EIATTR_SW_WAR
	.align		4
.L_271:
        /*0078*/ 	.byte	0x04, 0x36
        /*007a*/ 	.short	(.L_273 - .L_272)
.L_272:
        /*007c*/ 	.word	0x00000008
.L_273:


//--------------------- .nv.callgraph             --------------------------
	.section	.nv.callgraph,"",@"SHT_CUDA_CALLGRAPH"
	.align	4
	.sectionentsize	8
	.align		4
        /*0000*/ 	.word	0x00000000
	.align		4
        /*0004*/ 	.word	0xffffffff
	.align		4
        /*0008*/ 	.word	index@(_Z9extendMatPdS_i)
	.align		4
        /*000c*/ 	.word	index@(vprintf)
	.align		4
        /*0010*/ 	.word	0x00000000
	.align		4
        /*0014*/ 	.word	0xfffffffe
	.align		4
        /*0018*/ 	.word	0x00000000
	.align		4
        /*001c*/ 	.word	0xfffffffd
	.align		4
        /*0020*/ 	.word	0x00000000
	.align		4
        /*0024*/ 	.word	0xfffffffc


//--------------------- .nv.constant4             --------------------------
	.section	.nv.constant4,"a",@progbits
	.align	8
	.align		8
.nv.constant4:
        /*0000*/ 	.dword	$str
	.align		8
        /*0008*/ 	.dword	$str$1
	.align		8
        /*0010*/ 	.dword	$str$2
	.align		8
        /*0018*/ 	.dword	$str$3
	.align		8
        /*0020*/ 	.dword	vprintf


//--------------------- .text._Z14createIdentMatPdi --------------------------
	.section	.text._Z14createIdentMatPdi,"ax",@progbits
	.align	128
        .global         _Z14createIdentMatPdi
        .type           _Z14createIdentMatPdi,@function
        .size           _Z14createIdentMatPdi,(.L_x_66 - _Z14createIdentMatPdi)
        .other          _Z14createIdentMatPdi,@"STO_CUDA_ENTRY STV_DEFAULT"
_Z14createIdentMatPdi:
.text._Z14createIdentMatPdi:
[----:B------:R-:W-:Y:S08]  /*0000*/  LDC R1, c[0x0][0x37c] ;  /* 0x0000df00ff017b82 */ /* 0x000ff00000000800 */
[----:B------:R-:W0:Y:S01]  /*0010*/  LDC R8, c[0x0][0x388] ;  /* 0x0000e200ff087b82 */ /* 0x000e220000000800 */
[----:B------:R-:W1:Y:S01]  /*0020*/  S2R R5, SR_TID.X ;  /* 0x0000000000057919 */ /* 0x000e620000002100 */
[----:B------:R-:W2:Y:S06]  /*0030*/  S2R R7, SR_TID.Y ;  /* 0x0000000000077919 */ /* 0x000eac0000002200 */
[----:B------:R-:W1:Y:S08]  /*0040*/  S2UR UR4, SR_CTAID.X ;  /* 0x00000000000479c3 */ /* 0x000e700000002500 */
[----:B------:R-:W1:Y:S01]  /*0050*/  LDC R0, c[0x0][0x360] ;  /* 0x0000d800ff007b82 */ /* 0x000e620000000800 */
[----:B0-----:R-:W-:-:S07]  /*0060*/  VIADD R10, R8, 0x1 ;  /* 0x00000001080a7836 */ /* 0x001fce0000000000 */
[----:B------:R-:W2:Y:S01]  /*0070*/  S2UR UR5, SR_CTAID.Y ;  /* 0x00000000000579c3 */ /* 0x000ea20000002600 */
[----:B------:R-:W-:-:S04]  /*0080*/  IABS R9, R10 ;  /* 0x0000000a00097213 */ /* 0x000fc80000000000 */
[----:B------:R-:W0:Y:S03]  /*0090*/  I2F.RP R4, R9 ;  /* 0x0000000900047306 */ /* 0x000e260000209400 */
[----:B------:R-:W2:Y:S01]  /*00a0*/  LDC R6, c[0x0][0x364] ;  /* 0x0000d900ff067b82 */ /* 0x000ea20000000800 */
[----:B-1----:R-:W-:-:S04]  /*00b0*/  IMAD R0, R0, UR4, R5 ;  /* 0x0000000400007c24 */ /* 0x002fc8000f8e0205 */
[----:B0-----:R-:W0:Y:S01]  /*00c0*/  MUFU.RCP R4, R4 ;  /* 0x0000000400047308 */ /* 0x001e220000001000 */
[----:B--2---:R-:W-:Y:S01]  /*00d0*/  IMAD R5, R6, UR5, R7 ;  /* 0x0000000506057c24 */ /* 0x004fe2000f8e0207 */
[----:B------:R-:W-:Y:S01]  /*00e0*/  IABS R6, R10 ;  /* 0x0000000a00067213 */ /* 0x000fe20000000000 */
[----:B------:R-:W1:Y:S02]  /*00f0*/  LDCU.64 UR4, c[0x0][0x358] ;  /* 0x00006b00ff0477ac */ /* 0x000e640008000a00 */
[----:B------:R-:W-:Y:S02]  /*0100*/  IMAD R7, R5, R8, R0 ;  /* 0x0000000805077224 */ /* 0x000fe400078e0200 */
[----:B------:R-:W-:Y:S02]  /*0110*/  IMAD.MOV R6, RZ, RZ, -R6 ;  /* 0x000000ffff067224 */ /* 0x000fe400078e0a06 */
[----:B0-----:R-:W-:Y:S01]  /*0120*/  VIADD R2, R4, 0xffffffe ;  /* 0x0ffffffe04027836 */ /* 0x001fe20000000000 */
[----:B------:R-:W-:-:S02]  /*0130*/  IABS R0, R7 ;  /* 0x0000000700007213 */ /* 0x000fc40000000000 */
[----:B------:R-:W-:Y:S01]  /*0140*/  ISETP.GE.AND P2, PT, R7, RZ, PT ;  /* 0x000000ff0700720c */ /* 0x000fe20003f46270 */
[----:B------:R0:W2:Y:S02]  /*0150*/  F2I.FTZ.U32.TRUNC.NTZ R3, R2 ;  /* 0x0000000200037305 */ /* 0x0000a4000021f000 */
[----:B0-----:R-:W-:Y:S01]  /*0160*/  HFMA2 R2, -RZ, RZ, 0, 0 ;  /* 0x00000000ff027431 */ /* 0x001fe200000001ff */
[----:B--2---:R-:W-:-:S05]  /*0170*/  IADD3 R4, PT, PT, RZ, -R3, RZ ;  /* 0x80000003ff047210 */ /* 0x004fca0007ffe0ff */
[----:B------:R-:W-:-:S04]  /*0180*/  IMAD R5, R4, R9, RZ ;  /* 0x0000000904057224 */ /* 0x000fc800078e02ff */
[----:B------:R-:W-:-:S04]  /*0190*/  IMAD.HI.U32 R2, R3, R5, R2 ;  /* 0x0000000503027227 */ /* 0x000fc800078e0002 */
[----:B------:R-:W-:Y:S01]  /*01a0*/  IMAD.MOV.U32 R3, RZ, RZ, R0 ;  /* 0x000000ffff037224 */ /* 0x000fe200078e0000 */
[----:B------:R-:W-:-:S03]  /*01b0*/  MOV R0, R6 ;  /* 0x0000000600007202 */ /* 0x000fc60000000f00 */
[----:B------:R-:W-:-:S04]  /*01c0*/  IMAD.HI.U32 R2, R2, R3, RZ ;  /* 0x0000000302027227 */ /* 0x000fc800078e00ff */
[----:B------:R-:W-:-:S05]  /*01d0*/  IMAD R2, R2, R0, R3 ;  /* 0x0000000002027224 */ /* 0x000fca00078e0203 */
[----:B------:R-:W-:-:S13]  /*01e0*/  ISETP.GT.U32.AND P0, PT, R9, R2, PT ;  /* 0x000000020900720c */ /* 0x000fda0003f04070 */
[----:B------:R-:W-:Y:S01]  /*01f0*/  @!P0 IMAD.IADD R2, R2, 0x1, -R9 ;  /* 0x0000000102028824 */ /* 0x000fe200078e0a09 */
[----:B------:R-:W-:-:S04]  /*0200*/  ISETP.NE.AND P0, PT, R10, RZ, PT ;  /* 0x000000ff0a00720c */ /* 0x000fc80003f05270 */
[----:B------:R-:W-:-:S13]  /*0210*/  ISETP.GT.U32.AND P1, PT, R9, R2, PT ;  /* 0x000000020900720c */ /* 0x000fda0003f24070 */
[----:B------:R-:W-:-:S05]  /*0220*/  @!P1 IADD3 R2, PT, PT, R2, -R9, RZ ;  /* 0x8000000902029210 */ /* 0x000fca0007ffe0ff */
[----:B------:R-:W-:Y:S01]  /*0230*/  @!P2 IMAD.MOV R2, RZ, RZ, -R2 ;  /* 0x000000ffff02a224 */ /* 0x000fe200078e0a02 */
[----:B------:R-:W-:-:S04]  /*0240*/  @!P0 LOP3.LUT R2, RZ, R10, RZ, 0x33, !PT ;  /* 0x0000000aff028212 */ /* 0x000fc800078e33ff */
[----:B------:R-:W-:-:S13]  /*0250*/  ISETP.NE.AND P0, PT, R2, RZ, PT ;  /* 0x000000ff0200720c */ /* 0x000fda0003f05270 */
[----:B------:R-:W0:Y:S01]  /*0260*/  @!P0 LDC.64 R2, c[0x0][0x380] ;  /* 0x0000e000ff028b82 */ /* 0x000e220000000a00 */
[----:B------:R-:W-:Y:S02]  /*0270*/  @!P0 MOV R4, 0x0 ;  /* 0x0000000000048802 */ /* 0x000fe40000000f00 */
[----:B------:R-:W-:Y:S01]  /*0280*/  @!P0 MOV R5, 0x3ff00000 ;  /* 0x3ff0000000058802 */ /* 0x000fe20000000f00 */
[----:B0-----:R-:W-:-:S05]  /*0290*/  @!P0 IMAD.WIDE R2, R7, 0x8, R2 ;  /* 0x0000000807028825 */ /* 0x001fca00078e0202 */
[----:B-1----:R0:W-:Y:S01]  /*02a0*/  @!P0 STG.E.64 desc[UR4][R2.64], R4 ;  /* 0x0000000402008986 */ /* 0x0021e2000c101b04 */
[----:B------:R-:W-:Y:S05]  /*02b0*/  @!P0 EXIT ;  /* 0x000000000000894d */ /* 0x000fea0003800000 */
[----:B0-----:R-:W0:Y:S02]  /*02c0*/  LDC.64 R2, c[0x0][0x380] ;  /* 0x0000e000ff027b82 */ /* 0x001e240000000a00 */
[----:B0-----:R-:W-:-:S05]  /*02d0*/  IMAD.WIDE R2, R7, 0x8, R2 ;  /* 0x0000000807027825 */ /* 0x001fca00078e0202 */
[----:B------:R-:W-:Y:S01]  /*02e0*/  STG.E.64 desc[UR4][R2.64], RZ ;  /* 0x000000ff02007986 */ /* 0x000fe2000c101b04 */
[----:B------:R-:W-:Y:S05]  /*02f0*/  EXIT ;  /* 0x000000000000794d */ /* 0x000fea0003800000 */
.L_x_0:
[----:B------:R-:W-:-:S00]  /*0300*/  BRA `(.L_x_0) ;  /* 0xfffffffc00fc7947 */ /* 0x000fc0000383ffff */
[----:B------:R-:W-:-:S00]  /*0310*/  NOP ;  /* 0x0000000000007918 */ /* 0x000fc00000000000 */
        /* <DEDUP_REMOVED lines=14> */
.L_x_66:


//--------------------- .text._Z15normalizeMatrixPdS_di --------------------------
	.section	.text._Z15normalizeMatrixPdS_di,"ax",@progbits
	.align	128
        .global         _Z15normalizeMatrixPdS_di
        .type           _Z15normalizeMatrixPdS_di,@function
        .size           _Z15normalizeMatrixPdS_di,(.L_x_60 - _Z15normalizeMatrixPdS_di)
        .other          _Z15normalizeMatrixPdS_di,@"STO_CUDA_ENTRY STV_DEFAULT"
_Z15normalizeMatrixPdS_di:
.text._Z15normalizeMatrixPdS_di:
[----:B------:R-:W-:Y:S01]  /*0000*/  LDC R1, c[0x0][0x37c] ;  /* 0x0000df00ff017b82 */ /* 0x000fe20000000800 */
[----:B------:R-:W0:Y:S07]  /*0010*/  S2R R3, SR_TID.X ;  /* 0x0000000000037919 */ /* 0x000e2e0000002100 */
[----:B------:R-:W0:Y:S01]  /*0020*/  S2UR UR6, SR_CTAID.X ;  /* 0x00000000000679c3 */ /* 0x000e220000002500 */
[----:B------:R-:W1:Y:S01]  /*0030*/  LDCU UR8, c[0x0][0x398] ;  /* 0x00007300ff0877ac */ /* 0x000e620008000800 */
[----:B------:R-:W2:Y:S01]  /*0040*/  S2R R5, SR_TID.Y ;  /* 0x0000000000057919 */ /* 0x000ea20000002200 */
[----:B------:R-:W3:Y:S05]  /*0050*/  LDCU.64 UR4, c[0x0][0x358] ;  /* 0x00006b00ff0477ac */ /* 0x000eea0008000a00 */
[----:B------:R-:W0:Y:S08]  /*0060*/  LDC R0, c[0x0][0x360] ;  /* 0x0000d800ff007b82 */ /* 0x000e300000000800 */
[----:B------:R-:W2:Y:S08]  /*0070*/  S2UR UR7, SR_CTAID.Y ;  /* 0x00000000000779c3 */ /* 0x000eb00000002600 */
[----:B------:R-:W2:Y:S08]  /*0080*/  LDC R2, c[0x0][0x364] ;  /* 0x0000d900ff027b82 */ /* 0x000eb00000000800 */
[----:B------:R-:W4:Y:S01]  /*0090*/  LDC.64 R6, c[0x0][0x388] ;  /* 0x0000e200ff067b82 */ /* 0x000f220000000a00 */
[----:B0-----:R-:W-:Y:S01]  /*00a0*/  IMAD R0, R0, UR6, R3 ;  /* 0x0000000600007c24 */ /* 0x001fe2000f8e0203 */
[----:B------:R-:W0:Y:S06]  /*00b0*/  LDCU UR6, c[0x0][0x394] ;  /* 0x00007280ff0677ac */ /* 0x000e2c0008000800 */
[----:B------:R-:W5:Y:S01]  /*00c0*/  LDC.64 R8, c[0x0][0x390] ;  /* 0x0000e400ff087b82 */ /* 0x000f620000000a00 */
[----:B--2---:R-:W-:-:S04]  /*00d0*/  IMAD R3, R2, UR7, R5 ;  /* 0x0000000702037c24 */ /* 0x004fc8000f8e0205 */
[----:B-1----:R-:W-:-:S04]  /*00e0*/  IMAD R0, R3, UR8, R0 ;  /* 0x0000000803007c24 */ /* 0x002fc8000f8e0200 */
[----:B----4-:R-:W-:-:S06]  /*00f0*/  IMAD.WIDE R6, R0, 0x8, R6 ;  /* 0x0000000800067825 */ /* 0x010fcc00078e0206 */
[----:B---3--:R-:W2:Y:S01]  /*0100*/  LDG.E.64 R6, desc[UR4][R6.64] ;  /* 0x0000000406067981 */ /* 0x008ea2000c1e1b00 */
[----:B0-----:R-:W5:Y:S01]  /*0110*/  MUFU.RCP64H R3, UR6 ;  /* 0x0000000600037d08 */ /* 0x001f620008001800 */
[----:B------:R-:W-:Y:S01]  /*0120*/  IMAD.MOV.U32 R2, RZ, RZ, 0x1 ;  /* 0x00000001ff027424 */ /* 0x000fe200078e00ff */
[----:B------:R-:W-:Y:S05]  /*0130*/  BSSY.RECONVERGENT B0, `(.L_x_1) ;  /* 0x000000f000007945 */ /* 0x000fea0003800200 */
[----:B-----5:R-:W-:-:S08]  /*0140*/  DFMA R4, R2, -R8, 1 ;  /* 0x3ff000000204742b */ /* 0x020fd00000000808 */
[----:B------:R-:W-:-:S08]  /*0150*/  DFMA R4, R4, R4, R4 ;  /* 0x000000040404722b */ /* 0x000fd00000000004 */
[----:B------:R-:W-:-:S08]  /*0160*/  DFMA R4, R2, R4, R2 ;  /* 0x000000040204722b */ /* 0x000fd00000000002 */
[----:B------:R-:W-:-:S08]  /*0170*/  DFMA R2, R4, -R8, 1 ;  /* 0x3ff000000402742b */ /* 0x000fd00000000808 */
[----:B------:R-:W-:-:S08]  /*0180*/  DFMA R2, R4, R2, R4 ;  /* 0x000000020402722b */ /* 0x000fd00000000004 */
[----:B--2---:R-:W-:Y:S01]  /*0190*/  DMUL R4, R6, R2 ;  /* 0x0000000206047228 */ /* 0x004fe20000000000 */
[----:B------:R-:W-:-:S07]  /*01a0*/  FSETP.GEU.AND P1, PT, |R7|, 6.5827683646048100446e-37, PT ;  /* 0x036000000700780b */ /* 0x000fce0003f2e200 */
[----:B------:R-:W-:-:S08]  /*01b0*/  DFMA R8, R4, -R8, R6 ;  /* 0x800000080408722b */ /* 0x000fd00000000006 */
[----:B------:R-:W-:-:S10]  /*01c0*/  DFMA R2, R2, R8, R4 ;  /* 0x000000080202722b */ /* 0x000fd40000000004 */
[----:B------:R-:W-:-:S05]  /*01d0*/  FFMA R4, RZ, UR6, R3 ;  /* 0x00000006ff047c23 */ /* 0x000fca0008000003 */
[----:B------:R-:W-:-:S13]  /*01e0*/  FSETP.GT.AND P0, PT, |R4|, 1.469367938527859385e-39, PT ;  /* 0x001000000400780b */ /* 0x000fda0003f04200 */
[----:B------:R-:W-:Y:S05]  /*01f0*/  @P0 BRA P1, `(.L_x_2) ;  /* 0x0000000000080947 */ /* 0x000fea0000800000 */
[----:B------:R-:W-:-:S07]  /*0200*/  MOV R10, 0x220 ;  /* 0x00000220000a7802 */ /* 0x000fce0000000f00 */
[----:B------:R-:W-:Y:S05]  /*0210*/  CALL.REL.NOINC `($__internal_0_$__cuda_sm20_div_rn_f64_full) ;  /* 0x0000000000147944 */ /* 0x000fea0003c00000 */
.L_x_2:
[----:B------:R-:W-:Y:S05]  /*0220*/  BSYNC.RECONVERGENT B0 ;  /* 0x0000000000007941 */ /* 0x000fea0003800200 */
.L_x_1:
[----:B------:R-:W0:Y:S02]  /*0230*/  LDC.64 R4, c[0x0][0x380] ;  /* 0x0000e000ff047b82 */ /* 0x000e240000000a00 */
[----:B0-----:R-:W-:-:S05]  /*0240*/  IMAD.WIDE R4, R0, 0x8, R4 ;  /* 0x0000000800047825 */ /* 0x001fca00078e0204 */
[----:B------:R-:W-:Y:S01]  /*0250*/  STG.E.64 desc[UR4][R4.64], R2 ;  /* 0x0000000204007986 */ /* 0x000fe2000c101b04 */
[----:B------:R-:W-:Y:S05]  /*0260*/  EXIT ;  /* 0x000000000000794d */ /* 0x000fea0003800000 */
        .weak           $__internal_0_$__cuda_sm20_div_rn_f64_full
        .type           $__internal_0_$__cuda_sm20_div_rn_f64_full,@function
        .size           $__internal_0_$__cuda_sm20_div_rn_f64_full,(.L_x_60 - $__internal_0_$__cuda_sm20_div_rn_f64_full)
$__internal_0_$__cuda_sm20_div_rn_f64_full:
[----:B------:R-:W0:Y:S01]  /*0270*/  LDC.64 R2, c[0x0][0x390] ;  /* 0x0000e400ff027b82 */ /* 0x000e220000000a00 */
[C---:B------:R-:W-:Y:S01]  /*0280*/  FSETP.GEU.AND P2, PT, |R7|.reuse, 1.469367938527859385e-39, PT ;  /* 0x001000000700780b */ /* 0x040fe20003f4e200 */
[----:B------:R-:W-:Y:S01]  /*0290*/  BSSY.RECONVERGENT B1, `(.L_x_3) ;  /* 0x0000053000017945 */ /* 0x000fe20003800200 */
[----:B------:R-:W-:-:S05]  /*02a0*/  LOP3.LUT R11, R7, 0x7ff00000, RZ, 0xc0, !PT ;  /* 0x7ff00000070b7812 */ /* 0x000fca00078ec0ff */
[----:B------:R-:W-:Y:S01]  /*02b0*/  IMAD.MOV.U32 R21, RZ, RZ, R11 ;  /* 0x000000ffff157224 */ /* 0x000fe200078e000b */
[C---:B0-----:R-:W-:Y:S02]  /*02c0*/  FSETP.GEU.AND P0, PT, |R3|.reuse, 1.469367938527859385e-39, PT ;  /* 0x001000000300780b */ /* 0x041fe40003f0e200 */
[----:B------:R-:W-:-:S04]  /*02d0*/  LOP3.LUT R4, R3, 0x800fffff, RZ, 0xc0, !PT ;  /* 0x800fffff03047812 */ /* 0x000fc800078ec0ff */
[----:B------:R-:W-:Y:S01]  /*02e0*/  LOP3.LUT R5, R4, 0x3ff00000, RZ, 0xfc, !PT ;  /* 0x3ff0000004057812 */ /* 0x000fe200078efcff */
[----:B------:R-:W-:-:S06]  /*02f0*/  IMAD.MOV.U32 R4, RZ, RZ, R2 ;  /* 0x000000ffff047224 */ /* 0x000fcc00078e0002 */
[----:B------:R-:W0:Y:S02]  /*0300*/  @!P0 LDC.64 R8, c[0x0][0x390] ;  /* 0x0000e400ff088b82 */ /* 0x000e240000000a00 */
[----:B0-----:R-:W-:Y:S01]  /*0310*/  @!P0 DMUL R4, R8, 8.98846567431157953865e+307 ;  /* 0x7fe0000008048828 */ /* 0x001fe20000000000 */
[----:B------:R-:W-:-:S05]  /*0320*/  IMAD.MOV.U32 R8, RZ, RZ, 0x1 ;  /* 0x00000001ff087424 */ /* 0x000fca00078e00ff */
[----:B------:R-:W0:Y:S02]  /*0330*/  MUFU.RCP64H R9, R5 ;  /* 0x0000000500097308 */ /* 0x000e240000001800 */
[----:B0-----:R-:W-:-:S08]  /*0340*/  DFMA R12, R8, -R4, 1 ;  /* 0x3ff00000080c742b */ /* 0x001fd00000000804 */
[----:B------:R-:W-:Y:S01]  /*0350*/  DFMA R14, R12, R12, R12 ;  /* 0x0000000c0c0e722b */ /* 0x000fe2000000000c */
[----:B------:R-:W-:Y:S01]  /*0360*/  LOP3.LUT R12, R3, 0x7ff00000, RZ, 0xc0, !PT ;  /* 0x7ff00000030c7812 */ /* 0x000fe200078ec0ff */
[----:B------:R-:W-:-:S03]  /*0370*/  IMAD.MOV.U32 R13, RZ, RZ, 0x1ca00000 ;  /* 0x1ca00000ff0d7424 */ /* 0x000fc600078e00ff */
[----:B------:R-:W-:Y:S01]  /*0380*/  ISETP.GE.U32.AND P1, PT, R11, R12, PT ;  /* 0x0000000c0b00720c */ /* 0x000fe20003f26070 */
[----:B------:R-:W-:Y:S02]  /*0390*/  IMAD.MOV.U32 R20, RZ, RZ, R12 ;  /* 0x000000ffff147224 */ /* 0x000fe400078e000c */
[----:B------:R-:W-:Y:S01]  /*03a0*/  DFMA R16, R8, R14, R8 ;  /* 0x0000000e0810722b */ /* 0x000fe20000000008 */
[----:B------:R-:W-:Y:S01]  /*03b0*/  @!P0 LOP3.LUT R20, R5, 0x7ff00000, RZ, 0xc0, !PT ;  /* 0x7ff0000005148812 */ /* 0x000fe200078ec0ff */
[----:B------:R-:W-:Y:S01]  /*03c0*/  IMAD.MOV.U32 R8, RZ, RZ, R6 ;  /* 0x000000ffff087224 */ /* 0x000fe200078e0006 */
[----:B------:R-:W-:-:S03]  /*03d0*/  SEL R13, R13, 0x63400000, !P1 ;  /* 0x634000000d0d7807 */ /* 0x000fc60004800000 */
[----:B------:R-:W-:Y:S01]  /*03e0*/  VIADD R23, R20, 0xffffffff ;  /* 0xffffffff14177836 */ /* 0x000fe20000000000 */
[C-C-:B------:R-:W-:Y:S01]  /*03f0*/  @!P2 LOP3.LUT R14, R13.reuse, 0x80000000, R7.reuse, 0xf8, !PT ;  /* 0x800000000d0ea812 */ /* 0x140fe200078ef807 */
[----:B------:R-:W-:Y:S01]  /*0400*/  DFMA R18, R16, -R4, 1 ;  /* 0x3ff000001012742b */ /* 0x000fe20000000804 */
[----:B------:R-:W-:Y:S02]  /*0410*/  LOP3.LUT R9, R13, 0x800fffff, R7, 0xf8, !PT ;  /* 0x800fffff0d097812 */ /* 0x000fe400078ef807 */
[----:B------:R-:W-:Y:S01]  /*0420*/  @!P2 LOP3.LUT R15, R14, 0x100000, RZ, 0xfc, !PT ;  /* 0x001000000e0fa812 */ /* 0x000fe200078efcff */
[----:B------:R-:W-:-:S06]  /*0430*/  @!P2 IMAD.MOV.U32 R14, RZ, RZ, RZ ;  /* 0x000000ffff0ea224 */ /* 0x000fcc00078e00ff */
[----:B------:R-:W-:Y:S02]  /*0440*/  @!P2 DFMA R8, R8, 2, -R14 ;  /* 0x400000000808a82b */ /* 0x000fe4000000080e */
[----:B------:R-:W-:-:S08]  /*0450*/  DFMA R14, R16, R18, R16 ;  /* 0x00000012100e722b */ /* 0x000fd00000000010 */
[----:B------:R-:W-:Y:S01]  /*0460*/  @!P2 LOP3.LUT R21, R9, 0x7ff00000, RZ, 0xc0, !PT ;  /* 0x7ff000000915a812 */ /* 0x000fe200078ec0ff */
[----:B------:R-:W-:-:S04]  /*0470*/  DMUL R16, R14, R8 ;  /* 0x000000080e107228 */ /* 0x000fc80000000000 */
[----:B------:R-:W-:-:S04]  /*0480*/  VIADD R22, R21, 0xffffffff ;  /* 0xffffffff15167836 */ /* 0x000fc80000000000 */
[----:B------:R-:W-:Y:S01]  /*0490*/  DFMA R18, R16, -R4, R8 ;  /* 0x800000041012722b */ /* 0x000fe20000000008 */
[----:B------:R-:W-:-:S04]  /*04a0*/  ISETP.GT.U32.AND P0, PT, R22, 0x7feffffe, PT ;  /* 0x7feffffe1600780c */ /* 0x000fc80003f04070 */
[----:B------:R-:W-:-:S03]  /*04b0*/  ISETP.GT.U32.OR P0, PT, R23, 0x7feffffe, P0 ;  /* 0x7feffffe1700780c */ /* 0x000fc60000704470 */
[----:B------:R-:W-:-:S10]  /*04c0*/  DFMA R14, R14, R18, R16 ;  /* 0x000000120e0e722b */ /* 0x000fd40000000010 */
[----:B------:R-:W-:Y:S05]  /*04d0*/  @P0 BRA `(.L_x_4) ;  /* 0x0000000000600947 */ /* 0x000fea0003800000 */
[----:B------:R-:W-:Y:S01]  /*04e0*/  VIADDMNMX R11, R11, -R12, 0xb9600000, !PT ;  /* 0xb96000000b0b7446 */ /* 0x000fe2000780090c */
[----:B------:R-:W-:-:S03]  /*04f0*/  IMAD.MOV.U32 R6, RZ, RZ, RZ ;  /* 0x000000ffff067224 */ /* 0x000fc600078e00ff */
[----:B------:R-:W-:-:S05]  /*0500*/  VIMNMX R2, PT, PT, R11, 0x46a00000, PT ;  /* 0x46a000000b027848 */ /* 0x000fca0003fe0100 */
[----:B------:R-:W-:-:S04]  /*0510*/  IMAD.IADD R11, R2, 0x1, -R13 ;  /* 0x00000001020b7824 */ /* 0x000fc800078e0a0d */
[----:B------:R-:W-:-:S06]  /*0520*/  VIADD R7, R11, 0x7fe00000 ;  /* 0x7fe000000b077836 */ /* 0x000fcc0000000000 */
[----:B------:R-:W-:-:S10]  /*0530*/  DMUL R12, R14, R6 ;  /* 0x000000060e0c7228 */ /* 0x000fd40000000000 */
[----:B------:R-:W-:-:S13]  /*0540*/  FSETP.GTU.AND P0, PT, |R13|, 1.469367938527859385e-39, PT ;  /* 0x001000000d00780b */ /* 0x000fda0003f0c200 */
[----:B------:R-:W-:Y:S05]  /*0550*/  @P0 BRA `(.L_x_5) ;  /* 0x0000000000980947 */ /* 0x000fea0003800000 */
[----:B------:R-:W-:Y:S01]  /*0560*/  DFMA R4, R14, -R4, R8 ;  /* 0x800000040e04722b */ /* 0x000fe20000000008 */
[----:B------:R-:W-:-:S09]  /*0570*/  IMAD.MOV.U32 R6, RZ, RZ, RZ ;  /* 0x000000ffff067224 */ /* 0x000fd200078e00ff */
[C---:B------:R-:W-:Y:S02]  /*0580*/  FSETP.NEU.AND P0, PT, R5.reuse, RZ, PT ;  /* 0x000000ff0500720b */ /* 0x040fe40003f0d000 */
[----:B------:R-:W-:-:S04]  /*0590*/  LOP3.LUT R9, R5, 0x80000000, R3, 0x48, !PT ;  /* 0x8000000005097812 */ /* 0x000fc800078e4803 */
[----:B------:R-:W-:-:S07]  /*05a0*/  LOP3.LUT R7, R9, R7, RZ, 0xfc, !PT ;  /* 0x0000000709077212 */ /* 0x000fce00078efcff */
[----:B------:R-:W-:Y:S05]  /*05b0*/  @!P0 BRA `(.L_x_5) ;  /* 0x0000000000808947 */ /* 0x000fea0003800000 */
[----:B------:R-:W-:Y:S01]  /*05c0*/  IMAD.MOV R3, RZ, RZ, -R11 ;  /* 0x000000ffff037224 */ /* 0x000fe200078e0a0b */
[----:B------:R-:W-:Y:S01]  /*05d0*/  DMUL.RP R6, R14, R6 ;  /* 0x000000060e067228 */ /* 0x000fe20000008000 */
[----:B------:R-:W-:Y:S01]  /*05e0*/  IMAD.MOV.U32 R2, RZ, RZ, RZ ;  /* 0x000000ffff027224 */ /* 0x000fe200078e00ff */
[----:B------:R-:W-:-:S05]  /*05f0*/  IADD3 R11, PT, PT, -R11, -0x43300000, RZ ;  /* 0xbcd000000b0b7810 */ /* 0x000fca0007ffe1ff */
[----:B------:R-:W-:-:S03]  /*0600*/  DFMA R2, R12, -R2, R14 ;  /* 0x800000020c02722b */ /* 0x000fc6000000000e */
[----:B------:R-:W-:-:S07]  /*0610*/  LOP3.LUT R9, R7, R9, RZ, 0x3c, !PT ;  /* 0x0000000907097212 */ /* 0x000fce00078e3cff */
[----:B------:R-:W-:-:S04]  /*0620*/  FSETP.NEU.AND P0, PT, |R3|, R11, PT ;  /* 0x0000000b0300720b */ /* 0x000fc80003f0d200 */
[----:B------:R-:W-:Y:S02]  /*0630*/  FSEL R12, R6, R12, !P0 ;  /* 0x0000000c060c7208 */ /* 0x000fe40004000000 */
[----:B------:R-:W-:Y:S01]  /*0640*/  FSEL R13, R9, R13, !P0 ;  /* 0x0000000d090d7208 */ /* 0x000fe20004000000 */
[----:B------:R-:W-:Y:S06]  /*0650*/  BRA `(.L_x_5) ;  /* 0x0000000000587947 */ /* 0x000fec0003800000 */
.L_x_4:
[----:B------:R-:W-:-:S14]  /*0660*/  DSETP.NAN.AND P0, PT, R6, R6, PT ;  /* 0x000000060600722a */ /* 0x000fdc0003f08000 */
[----:B------:R-:W-:Y:S05]  /*0670*/  @P0 BRA `(.L_x_6) ;  /* 0x0000000000480947 */ /* 0x000fea0003800000 */
[----:B------:R-:W0:Y:S02]  /*0680*/  LDC.64 R4, c[0x0][0x390] ;  /* 0x0000e400ff047b82 */ /* 0x000e240000000a00 */
[----:B0-----:R-:W-:-:S14]  /*0690*/  DSETP.NAN.AND P0, PT, R4, R4, PT ;  /* 0x000000040400722a */ /* 0x001fdc0003f08000 */
[----:B------:R-:W-:Y:S05]  /*06a0*/  @P0 BRA `(.L_x_7) ;  /* 0x0000000000300947 */ /* 0x000fea0003800000 */
[----:B------:R-:W-:Y:S01]  /*06b0*/  ISETP.NE.AND P0, PT, R21, R20, PT ;  /* 0x000000141500720c */ /* 0x000fe20003f05270 */
[----:B------:R-:W-:Y:S02]  /*06c0*/  IMAD.MOV.U32 R12, RZ, RZ, 0x0 ;  /* 0x00000000ff0c7424 */ /* 0x000fe400078e00ff */
[----:B------:R-:W-:-:S10]  /*06d0*/  IMAD.MOV.U32 R13, RZ, RZ, -0x80000 ;  /* 0xfff80000ff0d7424 */ /* 0x000fd400078e00ff */
[----:B------:R-:W-:Y:S05]  /*06e0*/  @!P0 BRA `(.L_x_5) ;  /* 0x0000000000348947 */ /* 0x000fea0003800000 */
[----:B------:R-:W-:Y:S02]  /*06f0*/  ISETP.NE.AND P0, PT, R21, 0x7ff00000, PT ;  /* 0x7ff000001500780c */ /* 0x000fe40003f05270 */
[----:B------:R-:W-:Y:S02]  /*0700*/  LOP3.LUT R13, R7, 0x80000000, R3, 0x48, !PT ;  /* 0x80000000070d7812 */ /* 0x000fe400078e4803 */
[----:B------:R-:W-:-:S13]  /*0710*/  ISETP.EQ.OR P0, PT, R20, RZ, !P0 ;  /* 0x000000ff1400720c */ /* 0x000fda0004702670 */
[----:B------:R-:W-:Y:S01]  /*0720*/  @P0 LOP3.LUT R2, R13, 0x7ff00000, RZ, 0xfc, !PT ;  /* 0x7ff000000d020812 */ /* 0x000fe200078efcff */
[----:B------:R-:W-:Y:S02]  /*0730*/  @!P0 IMAD.MOV.U32 R12, RZ, RZ, RZ ;  /* 0x000000ffff0c8224 */ /* 0x000fe400078e00ff */
[----:B------:R-:W-:Y:S02]  /*0740*/  @P0 IMAD.MOV.U32 R12, RZ, RZ, RZ ;  /* 0x000000ffff0c0224 */ /* 0x000fe400078e00ff */
[----:B------:R-:W-:Y:S01]  /*0750*/  @P0 IMAD.MOV.U32 R13, RZ, RZ, R2 ;  /* 0x000000ffff0d0224 */ /* 0x000fe200078e0002 */
[----:B------:R-:W-:Y:S06]  /*0760*/  BRA `(.L_x_5) ;  /* 0x0000000000147947 */ /* 0x000fec0003800000 */
.L_x_7:
[----:B------:R-:W-:Y:S01]  /*0770*/  LOP3.LUT R13, R3, 0x80000, RZ, 0xfc, !PT ;  /* 0x00080000030d7812 */ /* 0x000fe200078efcff */
[----:B------:R-:W-:Y:S01]  /*0780*/  IMAD.MOV.U32 R12, RZ, RZ, R2 ;  /* 0x000000ffff0c7224 */ /* 0x000fe200078e0002 */
[----:B------:R-:W-:Y:S06]  /*0790*/  BRA `(.L_x_5) ;  /* 0x0000000000087947 */ /* 0x000fec0003800000 */
.L_x_6:
[----:B------:R-:W-:Y:S01]  /*07a0*/  LOP3.LUT R13, R7, 0x80000, RZ, 0xfc, !PT ;  /* 0x00080000070d7812 */ /* 0x000fe200078efcff */
[----:B------:R-:W-:-:S07]  /*07b0*/  IMAD.MOV.U32 R12, RZ, RZ, R6 ;  /* 0x000000ffff0c7224 */ /* 0x000fce00078e0006 */
.L_x_5:
[----:B------:R-:W-:Y:S05]  /*07c0*/  BSYNC.RECONVERGENT B1 ;  /* 0x0000000000017941 */ /* 0x000fea0003800200 */
.L_x_3:
[----:B------:R-:W-:Y:S02]  /*07d0*/  IMAD.MOV.U32 R11, RZ, RZ, 0x0 ;  /* 0x00000000ff0b7424 */ /* 0x000fe400078e00ff */
[----:B------:R-:W-:Y:S02]  /*07e0*/  IMAD.MOV.U32 R2, RZ, RZ, R12 ;  /* 0x000000ffff027224 */ /* 0x000fe400078e000c */
[----:B------:R-:W-:Y:S01]  /*07f0*/  IMAD.MOV.U32 R3, RZ, RZ, R13 ;  /* 0x000000ffff037224 */ /* 0x000fe200078e000d */
[----:B------:R-:W-:Y:S06]  /*0800*/  RET.REL.NODEC R10 `(_Z15normalizeMatrixPdS_di) ;  /* 0xfffffff40afc7950 */ /* 0x000fec0003c3ffff */
.L_x_8:
        /* <DEDUP_REMOVED lines=15> */
.L_x_60:


//--------------------- .text._Z9extendMatPdS_i   --------------------------
	.section	.text._Z9extendMatPdS_i,"ax",@progbits
	.align	128
        .global         _Z9extendMatPdS_i
        .type           _Z9extendMatPdS_i,@function
        .size           _Z9extendMatPdS_i,(.L_x_61 - _Z9extendMatPdS_i)
        .other          _Z9extendMatPdS_i,@"STO_CUDA_ENTRY STV_DEFAULT"
_Z9extendMatPdS_i:
.text._Z9extendMatPdS_i:
[----:B------:R-:W0:Y:S01]  /*0000*/  LDC R1, c[0x0][0x37c] ;  /* 0x0000df00ff017b82 */ /* 0x000e220000000800 */
[----:B------:R-:W1:Y:S01]  /*0010*/  S2R R5, SR_TID.X ;  /* 0x0000000000057919 */ /* 0x000e620000002100 */
[----:B------:R-:W2:Y:S06]  /*0020*/  LDCU UR5, c[0x0][0x2fc] ;  /* 0x00005f80ff0577ac */ /* 0x000eac0008000800 */
[----:B------:R-:W1:Y:S01]  /*0030*/  LDC R2, c[0x0][0x360] ;  /* 0x0000d800ff027b82 */ /* 0x000e620000000800 */
[----:B0-----:R-:W-:Y:S01]  /*0040*/  VIADD R1, R1, 0xfffffff0 ;  /* 0xfffffff001017836 */ /* 0x001fe20000000000 */
[----:B------:R-:W0:Y:S06]  /*0050*/  S2R R7, SR_TID.Y ;  /* 0x0000000000077919 */ /* 0x000e2c0000002200 */
[----:B------:R-:W1:Y:S08]  /*0060*/  S2UR UR4, SR_CTAID.X ;  /* 0x00000000000479c3 */ /* 0x000e700000002500 */
[----:B------:R-:W0:Y:S08]  /*0070*/  S2UR UR6, SR_CTAID.Y ;  /* 0x00000000000679c3 */ /* 0x000e300000002600 */
[----:B------:R-:W0:Y:S08]  /*0080*/  LDC R0, c[0x0][0x364] ;  /* 0x0000d900ff007b82 */ /* 0x000e300000000800 */
[----:B------:R-:W3:Y:S01]  /*0090*/  LDC R3, c[0x0][0x390] ;  /* 0x0000e400ff037b82 */ /* 0x000ee20000000800 */
[----:B-1----:R-:W-:Y:S01]  /*00a0*/  IMAD R2, R2, UR4, R5 ;  /* 0x0000000402027c24 */ /* 0x002fe2000f8e0205 */
[----:B------:R-:W1:Y:S01]  /*00b0*/  LDCU UR4, c[0x0][0x2f8] ;  /* 0x00005f00ff0477ac */ /* 0x000e620008000800 */
[----:B0-----:R-:W-:Y:S01]  /*00c0*/  IMAD R0, R0, UR6, R7 ;  /* 0x0000000600007c24 */ /* 0x001fe2000f8e0207 */
[----:B------:R-:W0:Y:S01]  /*00d0*/  LDCU.64 UR6, c[0x4][URZ] ;  /* 0x01000000ff0677ac */ /* 0x000e220008000a00 */
[----:B-1----:R-:W-:Y:S01]  /*00e0*/  IADD3 R18, P0, PT, R1, UR4, RZ ;  /* 0x0000000401127c10 */ /* 0x002fe2000ff1e0ff */
[----:B---3--:R-:W-:-:S03]  /*00f0*/  VIADD R22, R3, 0xffffffff ;  /* 0xffffffff03167836 */ /* 0x008fc60000000000 */
[----:B--2---:R-:W-:Y:S01]  /*0100*/  IADD3.X R19, PT, PT, RZ, UR5, RZ, P0, !PT ;  /* 0x00000005ff137c10 */ /* 0x004fe200087fe4ff */
[-C--:B------:R-:W-:Y:S01]  /*0110*/  IMAD R2, R0, R3.reuse, R2 ;  /* 0x0000000300027224 */ /* 0x080fe200078e0202 */
[----:B------:R-:W-:Y:S01]  /*0120*/  MOV R0, 0x20 ;  /* 0x0000002000007802 */ /* 0x000fe20000000f00 */
[----:B------:R-:W-:Y:S01]  /*0130*/  IMAD R22, R22, R3, RZ ;  /* 0x0000000316167224 */ /* 0x000fe200078e02ff */
[----:B------:R-:W-:Y:S01]  /*0140*/  MOV R6, R18 ;  /* 0x0000001200067202 */ /* 0x000fe20000000f00 */
[----:B------:R-:W-:Y:S01]  /*0150*/  IMAD.MOV.U32 R7, RZ, RZ, R19 ;  /* 0x000000ffff077224 */ /* 0x000fe200078e0013 */
[----:B------:R1:W-:Y:S01]  /*0160*/  STL.64 [R1], R2 ;  /* 0x0000000201007387 */ /* 0x0003e20000100a00 */
[----:B------:R1:W2:Y:S03]  /*0170*/  LDC.64 R8, c[0x4][R0] ;  /* 0x0100000000087b82 */ /* 0x0002a60000000a00 */
[----:B------:R1:W-:Y:S01]  /*0180*/  STL [R1+0x8], R22 ;  /* 0x0000081601007387 */ /* 0x0003e20000100800 */
[----:B0-----:R-:W-:-:S02]  /*0190*/  IMAD.U32 R4, RZ, RZ, UR6 ;  /* 0x00000006ff047e24 */ /* 0x001fc4000f8e00ff */
[----:B------:R-:W-:-:S07]  /*01a0*/  IMAD.U32 R5, RZ, RZ, UR7 ;  /* 0x00000007ff057e24 */ /* 0x000fce000f8e00ff */
[----:B------:R-:W-:-:S07]  /*01b0*/  LEPC R20, `(.L_x_9) ;  /* 0x000000001014794e */ /* 0x000fce0000000000 */
[----:B-12---:R-:W-:Y:S05]  /*01c0*/  CALL.ABS.NOINC R8 ;  /* 0x0000000008007343 */ /* 0x006fea0003c00000 */
.L_x_9:
[----:B------:R-:W0:Y:S01]  /*01d0*/  LDC R8, c[0x0][0x390] ;  /* 0x0000e400ff087b82 */ /* 0x000e220000000800 */
[----:B------:R-:W-:-:S05]  /*01e0*/  VIADD R23, R2, 0x1 ;  /* 0x0000000102177836 */ /* 0x000fca0000000000 */
[----:B------:R-:W-:Y:S02]  /*01f0*/  ISETP.GE.AND P2, PT, R23, RZ, PT ;  /* 0x000000ff1700720c */ /* 0x000fe40003f46270 */
[----:B------:R-:W1:Y:S01]  /*0200*/  LDC.64 R16, c[0x0][0x358] ;  /* 0x0000d600ff107b82 */ /* 0x000e620000000a00 */
[----:B0-----:R-:W-:-:S04]  /*0210*/  IABS R3, R8 ;  /* 0x0000000800037213 */ /* 0x001fc80000000000 */
[----:B------:R-:W0:Y:S08]  /*0220*/  I2F.RP R0, R3 ;  /* 0x0000000300007306 */ /* 0x000e300000209400 */
[----:B0-----:R-:W0:Y:S02]  /*0230*/  MUFU.RCP R0, R0 ;  /* 0x0000000000007308 */ /* 0x001e240000001000 */
[----:B0-----:R-:W-:-:S06]  /*0240*/  VIADD R4, R0, 0xffffffe ;  /* 0x0ffffffe00047836 */ /* 0x001fcc0000000000 */
[----:B------:R0:W2:Y:S02]  /*0250*/  F2I.FTZ.U32.TRUNC.NTZ R5, R4 ;  /* 0x0000000400057305 */ /* 0x0000a4000021f000 */
[----:B0-----:R-:W-:Y:S01]  /*0260*/  IMAD.MOV.U32 R4, RZ, RZ, RZ ;  /* 0x000000ffff047224 */ /* 0x001fe200078e00ff */
[----:B--2---:R-:W-:-:S05]  /*0270*/  IADD3 R6, PT, PT, RZ, -R5, RZ ;  /* 0x80000005ff067210 */ /* 0x004fca0007ffe0ff */
[----:B------:R-:W-:Y:S01]  /*0280*/  IMAD R7, R6, R3, RZ ;  /* 0x0000000306077224 */ /* 0x000fe200078e02ff */
[----:B------:R-:W-:-:S03]  /*0290*/  IABS R6, R23 ;  /* 0x0000001700067213 */ /* 0x000fc60000000000 */
[----:B------:R-:W-:-:S06]  /*02a0*/  IMAD.HI.U32 R5, R5, R7, R4 ;  /* 0x0000000705057227 */ /* 0x000fcc00078e0004 */
[----:B------:R-:W-:-:S05]  /*02b0*/  IMAD.HI.U32 R5, R5, R6, RZ ;  /* 0x0000000605057227 */ /* 0x000fca00078e00ff */
[----:B------:R-:W-:-:S05]  /*02c0*/  IADD3 R5, PT, PT, -R5, RZ, RZ ;  /* 0x000000ff05057210 */ /* 0x000fca0007ffe1ff */
[----:B------:R-:W-:-:S05]  /*02d0*/  IMAD R0, R3, R5, R6 ;  /* 0x0000000503007224 */ /* 0x000fca00078e0206 */
[----:B------:R-:W-:-:S13]  /*02e0*/  ISETP.GT.U32.AND P0, PT, R3, R0, PT ;  /* 0x000000000300720c */ /* 0x000fda0003f04070 */
[----:B------:R-:W-:Y:S01]  /*02f0*/  @!P0 IMAD.IADD R0, R0, 0x1, -R3 ;  /* 0x0000000100008824 */ /* 0x000fe200078e0a03 */
[----:B------:R-:W-:-:S04]  /*0300*/  ISETP.NE.AND P0, PT, R8, RZ, PT ;  /* 0x000000ff0800720c */ /* 0x000fc80003f05270 */
[----:B------:R-:W-:-:S13]  /*0310*/  ISETP.GT.U32.AND P1, PT, R3, R0, PT ;  /* 0x000000000300720c */ /* 0x000fda0003f24070 */
[----:B------:R-:W-:-:S05]  /*0320*/  @!P1 IMAD.IADD R0, R0, 0x1, -R3 ;  /* 0x0000000100009824 */ /* 0x000fca00078e0a03 */
[----:B------:R-:W-:Y:S02]  /*0330*/  @!P2 IADD3 R0, PT, PT, -R0, RZ, RZ ;  /* 0x000000ff0000a210 */ /* 0x000fe40007ffe1ff */
[----:B------:R-:W-:-:S04]  /*0340*/  @!P0 LOP3.LUT R0, RZ, R8, RZ, 0x33, !PT ;  /* 0x00000008ff008212 */ /* 0x000fc800078e33ff */
[----:B------:R-:W-:-:S13]  /*0350*/  ISETP.NE.AND P0, PT, R0, RZ, PT ;  /* 0x000000ff0000720c */ /* 0x000fda0003f05270 */
[----:B-1----:R-:W-:Y:S05]  /*0360*/  @P0 BRA `(.L_x_10) ;  /* 0x0000000000a80947 */ /* 0x002fea0003800000 */
[----:B------:R-:W-:Y:S01]  /*0370*/  MOV R0, 0x20 ;  /* 0x0000002000007802 */ /* 0x000fe20000000f00 */
[----:B------:R0:W-:Y:S01]  /*0380*/  STL [R1], R2 ;  /* 0x0000000201007387 */ /* 0x0001e20000100800 */
[----:B------:R-:W1:Y:S01]  /*0390*/  LDCU.64 UR4, c[0x4][0x8] ;  /* 0x01000100ff0477ac */ /* 0x000e620008000a00 */
[----:B------:R-:W-:Y:S01]  /*03a0*/  MOV R6, R18 ;  /* 0x0000001200067202 */ /* 0x000fe20000000f00 */
[----:B------:R0:W2:Y:S01]  /*03b0*/  LDC.64 R8, c[0x4][R0] ;  /* 0x0100000000087b82 */ /* 0x0000a20000000a00 */
[----:B------:R-:W-:Y:S02]  /*03c0*/  IMAD.MOV.U32 R7, RZ, RZ, R19 ;  /* 0x000000ffff077224 */ /* 0x000fe400078e0013 */
[----:B-1----:R-:W-:Y:S02]  /*03d0*/  IMAD.U32 R4, RZ, RZ, UR4 ;  /* 0x00000004ff047e24 */ /* 0x002fe4000f8e00ff */
[----:B0-----:R-:W-:-:S07]  /*03e0*/  IMAD.U32 R5, RZ, RZ, UR5 ;  /* 0x00000005ff057e24 */ /* 0x001fce000f8e00ff */
[----:B------:R-:W-:-:S07]  /*03f0*/  LEPC R20, `(.L_x_11) ;  /* 0x000000001014794e */ /* 0x000fce0000000000 */
[----:B--2---:R-:W-:Y:S05]  /*0400*/  CALL.ABS.NOINC R8 ;  /* 0x0000000008007343 */ /* 0x004fea0003c00000 */
.L_x_11:
[----:B------:R-:W-:Y:S01]  /*0410*/  I2FP.F32.S32 R0, R23 ;  /* 0x0000001700007245 */ /* 0x000fe20000201400 */
[----:B------:R-:W-:Y:S03]  /*0420*/  BSSY.RECONVERGENT B0, `(.L_x_12) ;  /* 0x000000d000007945 */ /* 0x000fe60003800200 */
[----:B------:R-:W-:Y:S01]  /*0430*/  IADD3 R4, PT, PT, R0, -0xd000000, RZ ;  /* 0xf300000000047810 */ /* 0x000fe20007ffe0ff */
[----:B------:R0:W1:Y:S03]  /*0440*/  MUFU.RSQ R3, R0 ;  /* 0x0000000000037308 */ /* 0x0000660000001400 */
[----:B------:R-:W-:-:S13]  /*0450*/  ISETP.GT.U32.AND P0, PT, R4, 0x727fffff, PT ;  /* 0x727fffff0400780c */ /* 0x000fda0003f04070 */
[----:B0-----:R-:W-:Y:S05]  /*0460*/  @!P0 BRA `(.L_x_13) ;  /* 0x0000000000108947 */ /* 0x001fea0003800000 */
[----:B------:R-:W-:-:S07]  /*0470*/  MOV R8, 0x490 ;  /* 0x0000049000087802 */ /* 0x000fce0000000f00 */
[----:B-1----:R-:W-:Y:S05]  /*0480*/  CALL.REL.NOINC `($__internal_1_$__cuda_sm20_sqrt_rn_f32_slowpath) ;  /* 0x0000000000fc7944 */ /* 0x002fea0003c00000 */
[----:B------:R-:W-:Y:S01]  /*0490*/  IMAD.MOV.U32 R0, RZ, RZ, R3 ;  /* 0x000000ffff007224 */ /* 0x000fe200078e0003 */
[----:B------:R-:W-:Y:S06]  /*04a0*/  BRA `(.L_x_14) ;  /* 0x0000000000107947 */ /* 0x000fec0003800000 */
.L_x_13:
[----:B-1----:R-:W-:Y:S01]  /*04b0*/  FMUL.FTZ R5, R0, R3 ;  /* 0x0000000300057220 */ /* 0x002fe20000410000 */
[----:B------:R-:W-:-:S03]  /*04c0*/  FMUL.FTZ R3, R3, 0.5 ;  /* 0x3f00000003037820 */ /* 0x000fc60000410000 */
[----:B------:R-:W-:-:S04]  /*04d0*/  FFMA R0, -R5, R5, R0 ;  /* 0x0000000505007223 */ /* 0x000fc80000000100 */
[----:B------:R-:W-:-:S07]  /*04e0*/  FFMA R0, R0, R3, R5 ;  /* 0x0000000300007223 */ /* 0x000fce0000000005 */
.L_x_14:
[----:B------:R-:W-:Y:S05]  /*04f0*/  BSYNC.RECONVERGENT B0 ;  /* 0x0000000000007941 */ /* 0x000fea0003800200 */
.L_x_12:
[----:B------:R-:W0:Y:S01]  /*0500*/  LDCU UR4, c[0x0][0x390] ;  /* 0x00007200ff0477ac */ /* 0x000e220008000800 */
[----:B------:R-:W0:Y:S02]  /*0510*/  F2I.TRUNC.NTZ R0, R0 ;  /* 0x0000000000007305 */ /* 0x000e24000020f100 */
[----:B0-----:R-:W-:-:S13]  /*0520*/  ISETP.NE.AND P0, PT, R0, UR4, PT ;  /* 0x0000000400007c0c */ /* 0x001fda000bf05270 */
[----:B------:R-:W0:Y:S01]  /*0530*/  @!P0 LDC.64 R4, c[0x0][0x380] ;  /* 0x0000e000ff048b82 */ /* 0x000e220000000a00 */
[----:B------:R-:W-:Y:S02]  /*0540*/  @!P0 R2UR UR4, R16 ;  /* 0x00000000100482ca */ /* 0x000fe400000e0000 */
[----:B------:R-:W-:Y:S01]  /*0550*/  @!P0 R2UR UR5, R17 ;  /* 0x00000000110582ca */ /* 0x000fe200000e0000 */
[----:B0-----:R-:W-:-:S12]  /*0560*/  @!P0 IMAD.WIDE R4, R2, 0x8, R4 ;  /* 0x0000000802048825 */ /* 0x001fd800078e0204 */
[----:B------:R0:W-:Y:S01]  /*0570*/  @!P0 STG.E.64 desc[UR4][R4.64], RZ ;  /* 0x000000ff04008986 */ /* 0x0001e2000c101b04 */
[----:B------:R-:W-:Y:S05]  /*0580*/  @!P0 EXIT ;  /* 0x000000000000894d */ /* 0x000fea0003800000 */
[----:B------:R-:W1:Y:S01]  /*0590*/  LDC.64 R6, c[0x0][0x380] ;  /* 0x0000e000ff067b82 */ /* 0x000e620000000a00 */
[----:B------:R-:W-:Y:S01]  /*05a0*/  R2UR UR4, R16 ;  /* 0x00000000100472ca */ /* 0x000fe200000e0000 */
[----:B0-----:R-:W-:Y:S01]  /*05b0*/  HFMA2 R4, -RZ, RZ, 0, 0 ;  /* 0x00000000ff047431 */ /* 0x001fe200000001ff */
[----:B------:R-:W-:Y:S01]  /*05c0*/  R2UR UR5, R17 ;  /* 0x00000000110572ca */ /* 0x000fe200000e0000 */
[----:B------:R-:W-:Y:S02]  /*05d0*/  IMAD.MOV.U32 R5, RZ, RZ, 0x3ff00000 ;  /* 0x3ff00000ff057424 */ /* 0x000fe400078e00ff */
[----:B-1----:R-:W-:-:S10]  /*05e0*/  IMAD.WIDE R6, R2, 0x8, R6 ;  /* 0x0000000802067825 */ /* 0x002fd400078e0206 */
[----:B------:R-:W-:Y:S01]  /*05f0*/  STG.E.64 desc[UR4][R6.64], R4 ;  /* 0x0000000406007986 */ /* 0x000fe2000c101b04 */
[----:B------:R-:W-:Y:S05]  /*0600*/  EXIT ;  /* 0x000000000000794d */ /* 0x000fea0003800000 */
.L_x_10:
[----:B------:R-:W-:-:S13]  /*0610*/  ISETP.GE.AND P0, PT, R2, R22, PT ;  /* 0x000000160200720c */ /* 0x000fda0003f06270 */
[----:B------:R-:W-:Y:S05]  /*0620*/  @!P0 BRA `(.L_x_15) ;  /* 0x0000000000488947 */ /* 0x000fea0003800000 */
[----:B------:R-:W-:Y:S01]  /*0630*/  MOV R0, 0x20 ;  /* 0x0000002000007802 */ /* 0x000fe20000000f00 */
[----:B------:R0:W-:Y:S01]  /*0640*/  STL [R1], R2 ;  /* 0x0000000201007387 */ /* 0x0001e20000100800 */
[----:B------:R-:W1:Y:S01]  /*0650*/  LDCU.64 UR4, c[0x4][0x10] ;  /* 0x01000200ff0477ac */ /* 0x000e620008000a00 */
[----:B------:R-:W-:Y:S01]  /*0660*/  MOV R6, R18 ;  /* 0x0000001200067202 */ /* 0x000fe20000000f00 */
[----:B------:R0:W2:Y:S01]  /*0670*/  LDC.64 R8, c[0x4][R0] ;  /* 0x0100000000087b82 */ /* 0x0000a20000000a00 */
[----:B------:R-:W-:Y:S01]  /*0680*/  IMAD.MOV.U32 R7, RZ, RZ, R19 ;  /* 0x000000ffff077224 */ /* 0x000fe200078e0013 */
[----:B-1----:R-:W-:Y:S01]  /*0690*/  MOV R4, UR4 ;  /* 0x0000000400047c02 */ /* 0x002fe20008000f00 */
[----:B0-----:R-:W-:-:S07]  /*06a0*/  IMAD.U32 R5, RZ, RZ, UR5 ;  /* 0x00000005ff057e24 */ /* 0x001fce000f8e00ff */
[----:B------:R-:W-:-:S07]  /*06b0*/  LEPC R20, `(.L_x_16) ;  /* 0x000000001014794e */ /* 0x000fce0000000000 */
[----:B--2---:R-:W-:Y:S05]  /*06c0*/  CALL.ABS.NOINC R8 ;  /* 0x0000000008007343 */ /* 0x004fea0003c00000 */
.L_x_16:
[----:B------:R-:W0:Y:S01]  /*06d0*/  LDC.64 R4, c[0x0][0x380] ;  /* 0x0000e000ff047b82 */ /* 0x000e220000000a00 */
[----:B------:R-:W-:Y:S01]  /*06e0*/  R2UR UR4, R16 ;  /* 0x00000000100472ca */ /* 0x000fe200000e0000 */
[----:B------:R-:W-:Y:S01]  /*06f0*/  HFMA2 R6, -RZ, RZ, 0, 0 ;  /* 0x00000000ff067431 */ /* 0x000fe200000001ff */
[----:B------:R-:W-:Y:S01]  /*0700*/  R2UR UR5, R17 ;  /* 0x00000000110572ca */ /* 0x000fe200000e0000 */
[----:B------:R-:W-:Y:S02]  /*0710*/  IMAD.MOV.U32 R7, RZ, RZ, 0x3ff00000 ;  /* 0x3ff00000ff077424 */ /* 0x000fe400078e00ff */
[----:B0-----:R-:W-:-:S10]  /*0720*/  IMAD.WIDE R4, R2, 0x8, R4 ;  /* 0x0000000802047825 */ /* 0x001fd400078e0204 */
[----:B------:R-:W-:Y:S01]  /*0730*/  STG.E.64 desc[UR4][R4.64], R6 ;  /* 0x0000000604007986 */ /* 0x000fe2000c101b04 */
[----:B------:R-:W-:Y:S05]  /*0740*/  EXIT ;  /* 0x000000000000794d */ /* 0x000fea0003800000 */
.L_x_15:
        /* <DEDUP_REMOVED lines=10> */
.L_x_17:
[----:B------:R-:W0:Y:S01]  /*07f0*/  LDC.64 R4, c[0x0][0x388] ;  /* 0x0000e200ff047b82 */ /* 0x000e220000000a00 */
[----:B------:R-:W-:Y:S02]  /*0800*/  R2UR UR4, R16 ;  /* 0x00000000100472ca */ /* 0x000fe400000e0000 */
[----:B------:R-:W-:-:S05]  /*0810*/  R2UR UR5, R17 ;  /* 0x00000000110572ca */ /* 0x000fca00000e0000 */
[----:B------:R-:W1:Y:S01]  /*0820*/  LDC.64 R6, c[0x0][0x380] ;  /* 0x0000e000ff067b82 */ /* 0x000e620000000a00 */
[----:B0-----:R-:W-:-:S07]  /*0830*/  IMAD.WIDE R4, R2, 0x8, R4 ;  /* 0x0000000802047825 */ /* 0x001fce00078e0204 */
[----:B------:R-:W2:Y:S01]  /*0840*/  LDG.E.64 R4, desc[UR4][R4.64] ;  /* 0x0000000404047981 */ /* 0x000ea2000c1e1b00 */
[----:B-1----:R-:W-:-:S05]  /*0850*/  IMAD.WIDE R6, R2, 0x8, R6 ;  /* 0x0000000802067825 */ /* 0x002fca00078e0206 */
[----:B--2---:R-:W-:Y:S01]  /*0860*/  STG.E.64 desc[UR4][R6.64], R4 ;  /* 0x0000000406007986 */ /* 0x004fe2000c101b04 */
[----:B------:R-:W-:Y:S05]  /*0870*/  EXIT ;  /* 0x000000000000794d */ /* 0x000fea0003800000 */
        .weak           $__internal_1_$__cuda_sm20_sqrt_rn_f32_slowpath
        .type           $__internal_1_$__cuda_sm20_sqrt_rn_f32_slowpath,@function
        .size           $__internal_1_$__cuda_sm20_sqrt_rn_f32_slowpath,(.L_x_61 - $__internal_1_$__cuda_sm20_sqrt_rn_f32_slowpath)
$__internal_1_$__cuda_sm20_sqrt_rn_f32_slowpath:
[----:B------:R-:W-:-:S13]  /*0880*/  LOP3.LUT P0, RZ, R0, 0x7fffffff, RZ, 0xc0, !PT ;  /* 0x7fffffff00ff7812 */ /* 0x000fda000780c0ff */
[----:B------:R-:W-:Y:S01]  /*0890*/  @!P0 MOV R3, R0 ;  /* 0x0000000000038202 */ /* 0x000fe20000000f00 */
[----:B------:R-:W-:Y:S06]  /*08a0*/  @!P0 BRA `(.L_x_18) ;  /* 0x0000000000408947 */ /* 0x000fec0003800000 */
[----:B------:R-:W-:-:S13]  /*08b0*/  FSETP.GEU.FTZ.AND P0, PT, R0, RZ, PT ;  /* 0x000000ff0000720b */ /* 0x000fda0003f1e000 */
[----:B------:R-:W-:Y:S01]  /*08c0*/  @!P0 IMAD.MOV.U32 R3, RZ, RZ, 0x7fffffff ;  /* 0x7fffffffff038424 */ /* 0x000fe200078e00ff */
[----:B------:R-:W-:Y:S06]  /*08d0*/  @!P0 BRA `(.L_x_18) ;  /* 0x0000000000348947 */ /* 0x000fec0003800000 */
[----:B------:R-:W-:-:S13]  /*08e0*/  FSETP.GTU.FTZ.AND P0, PT, |R0|, +INF , PT ;  /* 0x7f8000000000780b */ /* 0x000fda0003f1c200 */
[----:B------:R-:W-:Y:S01]  /*08f0*/  @P0 FADD.FTZ R3, R0, 1 ;  /* 0x3f80000000030421 */ /* 0x000fe20000010000 */
[----:B------:R-:W-:Y:S06]  /*0900*/  @P0 BRA `(.L_x_18) ;  /* 0x0000000000280947 */ /* 0x000fec0003800000 */
[----:B------:R-:W-:-:S13]  /*0910*/  FSETP.NEU.FTZ.AND P0, PT, |R0|, +INF , PT ;  /* 0x7f8000000000780b */ /* 0x000fda0003f1d200 */
[----:B------:R-:W-:-:S04]  /*0920*/  @P0 FFMA R4, R0, 1.84467440737095516160e+19, RZ ;  /* 0x5f80000000040823 */ /* 0x000fc800000000ff */
[----:B------:R-:W0:Y:S02]  /*0930*/  @P0 MUFU.RSQ R3, R4 ;  /* 0x0000000400030308 */ /* 0x000e240000001400 */
[----:B0-----:R-:W-:Y:S01]  /*0940*/  @P0 FMUL.FTZ R5, R4, R3 ;  /* 0x0000000304050220 */ /* 0x001fe20000410000 */
[----:B------:R-:W-:Y:S01]  /*0950*/  @P0 FMUL.FTZ R7, R3, 0.5 ;  /* 0x3f00000003070820 */ /* 0x000fe20000410000 */
[----:B------:R-:W-:Y:S02]  /*0960*/  @!P0 MOV R3, R0 ;  /* 0x0000000000038202 */ /* 0x000fe40000000f00 */
[----:B------:R-:W-:-:S04]  /*0970*/  @P0 FADD.FTZ R6, -R5, -RZ ;  /* 0x800000ff05060221 */ /* 0x000fc80000010100 */
[----:B------:R-:W-:-:S04]  /*0980*/  @P0 FFMA R6, R5, R6, R4 ;  /* 0x0000000605060223 */ /* 0x000fc80000000004 */
[----:B------:R-:W-:-:S04]  /*0990*/  @P0 FFMA R6, R6, R7, R5 ;  /* 0x0000000706060223 */ /* 0x000fc80000000005 */
[----:B------:R-:W-:-:S07]  /*09a0*/  @P0 FMUL.FTZ R3, R6, 2.3283064365386962891e-10 ;  /* 0x2f80000006030820 */ /* 0x000fce0000410000 */
.L_x_18:
[----:B------:R-:W-:Y:S02]  /*09b0*/  HFMA2 R5, -RZ, RZ, 0, 0 ;  /* 0x00000000ff057431 */ /* 0x000fe400000001ff */
[----:B------:R-:W-:-:S04]  /*09c0*/  IMAD.MOV.U32 R4, RZ, RZ, R8 ;  /* 0x000000ffff047224 */ /* 0x000fc800078e0008 */
[----:B------:R-:W-:Y:S05]  /*09d0*/  RET.REL.NODEC R4 `(_Z9extendMatPdS_i) ;  /* 0xfffffff404887950 */ /* 0x000fea0003c3ffff */
.L_x_19:
        /* <DEDUP_REMOVED lines=10> */
.L_x_61:


//--------------------- .text._Z14multiplyMatrixPdS_S_i --------------------------
	.section	.text._Z14multiplyMatrixPdS_S_i,"ax",@progbits
	.align	128
        .global         _Z14multiplyMatrixPdS_S_i
        .type           _Z14multiplyMatrixPdS_S_i,@function
        .size           _Z14multiplyMatrixPdS_S_i,(.L_x_69 - _Z14multiplyMatrixPdS_S_i)
        .other          _Z14multiplyMatrixPdS_S_i,@"STO_CUDA_ENTRY STV_DEFAULT"
_Z14multiplyMatrixPdS_S_i:
.text._Z14multiplyMatrixPdS_S_i:
[----:B------:R-:W-:Y:S08]  /*0000*/  LDC R1, c[0x0][0x37c] ;  /* 0x0000df00ff017b82 */ /* 0x000ff00000000800 */
[----:B------:R-:W0:Y:S02]  /*0010*/  LDC R0, c[0x0][0x398] ;  /* 0x0000e600ff007b82 */ /* 0x000e240000000800 */
[----:B0-----:R-:W-:-:S13]  /*0020*/  ISETP.GE.AND P0, PT, R0, 0x1, PT ;  /* 0x000000010000780c */ /* 0x001fda0003f06270 */
[----:B------:R-:W-:Y:S05]  /*0030*/  @!P0 EXIT ;  /* 0x000000000000894d */ /* 0x000fea0003800000 */
[----:B------:R-:W0:Y:S01]  /*0040*/  S2R R7, SR_TID.X ;  /* 0x0000000000077919 */ /* 0x000e220000002100 */
[----:B------:R-:W1:Y:S01]  /*0050*/  LDC.64 R10, c[0x0][0x380] ;  /* 0x0000e000ff0a7b82 */ /* 0x000e620000000a00 */
[----:B------:R-:W2:Y:S01]  /*0060*/  LDCU.64 UR4, c[0x0][0x358] ;  /* 0x00006b00ff0477ac */ /* 0x000ea20008000a00 */
[C---:B------:R-:W-:Y:S01]  /*0070*/  ISETP.GE.U32.AND P1, PT, R0.reuse, 0x8, PT ;  /* 0x000000080000780c */ /* 0x040fe20003f26070 */
[----:B------:R-:W3:Y:S01]  /*0080*/  S2R R3, SR_CTAID.X ;  /* 0x0000000000037919 */ /* 0x000ee20000002500 */
[----:B------:R-:W-:-:S04]  /*0090*/  LOP3.LUT R4, R0, 0x7, RZ, 0xc0, !PT ;  /* 0x0000000700047812 */ /* 0x000fc800078ec0ff */
[----:B------:R-:W-:Y:S01]  /*00a0*/  ISETP.NE.AND P0, PT, R4, RZ, PT ;  /* 0x000000ff0400720c */ /* 0x000fe20003f05270 */
[----:B0-----:R-:W-:-:S05]  /*00b0*/  IMAD R2, R7, R0, RZ ;  /* 0x0000000007027224 */ /* 0x001fca00078e02ff */
[----:B---3--:R-:W-:-:S05]  /*00c0*/  IADD3 R5, PT, PT, R2, R3, RZ ;  /* 0x0000000302057210 */ /* 0x008fca0007ffe0ff */
[----:B-1----:R-:W-:-:S04]  /*00d0*/  IMAD.WIDE.U32 R10, R5, 0x8, R10 ;  /* 0x00000008050a7825 */ /* 0x002fc800078e000a */
[----:B------:R-:W-:Y:S01]  /*00e0*/  IMAD.MOV.U32 R5, RZ, RZ, RZ ;  /* 0x000000ffff057224 */ /* 0x000fe200078e00ff */
[----:B--2---:R0:W5:Y:S01]  /*00f0*/  LDG.E.64 R20, desc[UR4][R10.64] ;  /* 0x000000040a147981 */ /* 0x004162000c1e1b00 */
[----:B------:R-:W-:Y:S05]  /*0100*/  @!P1 BRA `(.L_x_20) ;  /* 0x0000000400209947 */ /* 0x000fea0003800000 */
[----:B------:R-:W1:Y:S01]  /*0110*/  LDCU.64 UR6, c[0x0][0x388] ;  /* 0x00007100ff0677ac */ /* 0x000e620008000a00 */
[----:B------:R-:W2:Y:S01]  /*0120*/  LDC.64 R8, c[0x0][0x390] ;  /* 0x0000e400ff087b82 */ /* 0x000ea20000000a00 */
[----:B------:R-:W-:Y:S01]  /*0130*/  IMAD.WIDE.U32 R6, R7, R0, RZ ;  /* 0x0000000007067225 */ /* 0x000fe200078e00ff */
[----:B------:R-:W-:-:S03]  /*0140*/  LOP3.LUT R5, R0, 0x7ffffff8, RZ, 0xc0, !PT ;  /* 0x7ffffff800057812 */ /* 0x000fc600078ec0ff */
[C---:B------:R-:W-:Y:S01]  /*0150*/  IMAD.SHL.U32 R23, R0.reuse, 0x8, RZ ;  /* 0x0000000800177824 */ /* 0x040fe200078e00ff */
[----:B------:R-:W-:Y:S01]  /*0160*/  IADD3 R26, PT, PT, -R5, RZ, RZ ;  /* 0x000000ff051a7210 */ /* 0x000fe20007ffe1ff */
[C-C-:B------:R-:W-:Y:S02]  /*0170*/  IMAD R22, R0.reuse, 0x3, R3.reuse ;  /* 0x0000000300167824 */ /* 0x140fe400078e0203 */
[C-C-:B------:R-:W-:Y:S02]  /*0180*/  IMAD R24, R0.reuse, 0x4, R3.reuse ;  /* 0x0000000400187824 */ /* 0x140fe400078e0203 */
[C-C-:B------:R-:W-:Y:S02]  /*0190*/  IMAD R25, R0.reuse, 0x5, R3.reuse ;  /* 0x0000000500197824 */ /* 0x140fe400078e0203 */
[C-C-:B------:R-:W-:Y:S02]  /*01a0*/  IMAD R27, R0.reuse, 0x6, R3.reuse ;  /* 0x00000006001b7824 */ /* 0x140fe400078e0203 */
[----:B------:R-:W-:Y:S01]  /*01b0*/  IMAD R28, R0, 0x7, R3 ;  /* 0x00000007001c7824 */ /* 0x000fe200078e0203 */
[----:B-1----:R-:W-:-:S04]  /*01c0*/  LEA R29, P1, R6, UR6, 0x3 ;  /* 0x00000006061d7c11 */ /* 0x002fc8000f8218ff */
[----:B------:R-:W-:Y:S02]  /*01d0*/  LEA.HI.X R18, R6, UR7, R7, 0x3, P1 ;  /* 0x0000000706127c11 */ /* 0x000fe400088f1c07 */
[----:B------:R-:W-:Y:S01]  /*01e0*/  IADD3 R29, P1, PT, R29, 0x20, RZ ;  /* 0x000000201d1d7810 */ /* 0x000fe20007f3e0ff */
[C---:B--2---:R-:W-:Y:S01]  /*01f0*/  IMAD.WIDE.U32 R12, R3.reuse, 0x8, R8 ;  /* 0x00000008030c7825 */ /* 0x044fe200078e0008 */
[----:B------:R-:W-:Y:S02]  /*0200*/  IADD3 R6, PT, PT, R3, R0, RZ ;  /* 0x0000000003067210 */ /* 0x000fe40007ffe0ff */
[----:B------:R-:W-:Y:S01]  /*0210*/  LEA R7, R0, R3, 0x1 ;  /* 0x0000000300077211 */ /* 0x000fe200078e08ff */
[----:B------:R-:W-:-:S08]  /*0220*/  IMAD.X R18, RZ, RZ, R18, P1 ;  /* 0x000000ffff127224 */ /* 0x000fd000008e0612 */
.L_x_21:
[----:B------:R-:W-:Y:S01]  /*0230*/  MOV R14, R29 ;  /* 0x0000001d000e7202 */ /* 0x000fe20000000f00 */
[----:B------:R-:W-:Y:S02]  /*0240*/  IMAD.MOV.U32 R15, RZ, RZ, R18 ;  /* 0x000000ffff0f7224 */ /* 0x000fe400078e0012 */
[----:B------:R-:W2:Y:S04]  /*0250*/  LDG.E.64 R18, desc[UR4][R12.64] ;  /* 0x000000040c127981 */ /* 0x000ea8000c1e1b00 */
[----:B-1----:R-:W2:Y:S02]  /*0260*/  LDG.E.64 R16, desc[UR4][R14.64+-0x20] ;  /* 0xffffe0040e107981 */ /* 0x002ea4000c1e1b00 */
[----:B--2--5:R-:W-:Y:S01]  /*0270*/  DFMA R18, R16, R18, R20 ;  /* 0x000000121012722b */ /* 0x024fe20000000014 */
[----:B------:R-:W-:-:S06]  /*0280*/  IMAD.WIDE.U32 R20, R6, 0x8, R8 ;  /* 0x0000000806147825 */ /* 0x000fcc00078e0008 */
[----:B------:R1:W-:Y:S04]  /*0290*/  STG.E.64 desc[UR4][R10.64], R18 ;  /* 0x000000120a007986 */ /* 0x0003e8000c101b04 */
[----:B------:R-:W2:Y:S04]  /*02a0*/  LDG.E.64 R20, desc[UR4][R20.64] ;  /* 0x0000000414147981 */ /* 0x000ea8000c1e1b00 */
[----:B------:R-:W2:Y:S02]  /*02b0*/  LDG.E.64 R16, desc[UR4][R14.64+-0x18] ;  /* 0xffffe8040e107981 */ /* 0x000ea4000c1e1b00 */
[----:B--2---:R-:W-:Y:S01]  /*02c0*/  DFMA R20, R16, R20, R18 ;  /* 0x000000141014722b */ /* 0x004fe20000000012 */
[----:B------:R-:W-:-:S06]  /*02d0*/  IMAD.WIDE.U32 R16, R7, 0x8, R8 ;  /* 0x0000000807107825 */ /* 0x000fcc00078e0008 */
[----:B------:R2:W-:Y:S04]  /*02e0*/  STG.E.64 desc[UR4][R10.64], R20 ;  /* 0x000000140a007986 */ /* 0x0005e8000c101b04 */
[----:B-1----:R-:W3:Y:S04]  /*02f0*/  LDG.E.64 R18, desc[UR4][R16.64] ;  /* 0x0000000410127981 */ /* 0x002ee8000c1e1b00 */
[----:B------:R-:W3:Y:S02]  /*0300*/  LDG.E.64 R16, desc[UR4][R14.64+-0x10] ;  /* 0xfffff0040e107981 */ /* 0x000ee4000c1e1b00 */
[----:B---3--:R-:W-:Y:S01]  /*0310*/  DFMA R18, R16, R18, R20 ;  /* 0x000000121012722b */ /* 0x008fe20000000014 */
[----:B------:R-:W-:-:S06]  /*0320*/  IMAD.WIDE.U32 R16, R22, 0x8, R8 ;  /* 0x0000000816107825 */ /* 0x000fcc00078e0008 */
[----:B------:R1:W-:Y:S04]  /*0330*/  STG.E.64 desc[UR4][R10.64], R18 ;  /* 0x000000120a007986 */ /* 0x0003e8000c101b04 */
[----:B--2---:R-:W2:Y:S04]  /*0340*/  LDG.E.64 R20, desc[UR4][R16.64] ;  /* 0x0000000410147981 */ /* 0x004ea8000c1e1b00 */
[----:B------:R-:W2:Y:S02]  /*0350*/  LDG.E.64 R16, desc[UR4][R14.64+-0x8] ;  /* 0xfffff8040e107981 */ /* 0x000ea4000c1e1b00 */
[----:B--2---:R-:W-:Y:S01]  /*0360*/  DFMA R20, R16, R20, R18 ;  /* 0x000000141014722b */ /* 0x004fe20000000012 */
[----:B-1----:R-:W-:-:S06]  /*0370*/  IMAD.WIDE.U32 R18, R24, 0x8, R8 ;  /* 0x0000000818127825 */ /* 0x002fcc00078e0008 */
[----:B------:R1:W-:Y:S04]  /*0380*/  STG.E.64 desc[UR4][R10.64], R20 ;  /* 0x000000140a007986 */ /* 0x0003e8000c101b04 */
[----:B------:R-:W2:Y:S04]  /*0390*/  LDG.E.64 R18, desc[UR4][R18.64] ;  /* 0x0000000412127981 */ /* 0x000ea8000c1e1b00 */
[----:B------:R-:W2:Y:S02]  /*03a0*/  LDG.E.64 R16, desc[UR4][R14.64] ;  /* 0x000000040e107981 */ /* 0x000ea4000c1e1b00 */
[----:B--2---:R-:W-:Y:S01]  /*03b0*/  DFMA R18, R16, R18, R20 ;  /* 0x000000121012722b */ /* 0x004fe20000000014 */
[----:B-1----:R-:W-:-:S06]  /*03c0*/  IMAD.WIDE.U32 R20, R25, 0x8, R8 ;  /* 0x0000000819147825 */ /* 0x002fcc00078e0008 */
[----:B------:R1:W-:Y:S04]  /*03d0*/  STG.E.64 desc[UR4][R10.64], R18 ;  /* 0x000000120a007986 */ /* 0x0003e8000c101b04 */
[----:B------:R-:W2:Y:S04]  /*03e0*/  LDG.E.64 R20, desc[UR4][R20.64] ;  /* 0x0000000414147981 */ /* 0x000ea8000c1e1b00 */
[----:B------:R-:W2:Y:S02]  /*03f0*/  LDG.E.64 R16, desc[UR4][R14.64+0x8] ;  /* 0x000008040e107981 */ /* 0x000ea4000c1e1b00 */
[----:B--2---:R-:W-:Y:S01]  /*0400*/  DFMA R20, R16, R20, R18 ;  /* 0x000000141014722b */ /* 0x004fe20000000012 */
[----:B------:R-:W-:-:S06]  /*0410*/  IMAD.WIDE.U32 R16, R27, 0x8, R8 ;  /* 0x000000081b107825 */ /* 0x000fcc00078e0008 */
[----:B------:R2:W-:Y:S04]  /*0420*/  STG.E.64 desc[UR4][R10.64], R20 ;  /* 0x000000140a007986 */ /* 0x0005e8000c101b04 */
[----:B------:R-:W3:Y:S04]  /*0430*/  LDG.E.64 R16, desc[UR4][R16.64] ;  /* 0x0000000410107981 */ /* 0x000ee8000c1e1b00 */
[----:B-1----:R-:W3:Y:S02]  /*0440*/  LDG.E.64 R18, desc[UR4][R14.64+0x10] ;  /* 0x000010040e127981 */ /* 0x002ee4000c1e1b00 */
[----:B---3--:R-:W-:Y:S01]  /*0450*/  DFMA R16, R18, R16, R20 ;  /* 0x000000101210722b */ /* 0x008fe20000000014 */
[----:B------:R-:W-:-:S06]  /*0460*/  IMAD.WIDE.U32 R18, R28, 0x8, R8 ;  /* 0x000000081c127825 */ /* 0x000fcc00078e0008 */
[----:B------:R1:W-:Y:S04]  /*0470*/  STG.E.64 desc[UR4][R10.64], R16 ;  /* 0x000000100a007986 */ /* 0x0003e8000c101b04 */
[----:B------:R-:W3:Y:S04]  /*0480*/  LDG.E.64 R18, desc[UR4][R18.64] ;  /* 0x0000000412127981 */ /* 0x000ee8000c1e1b00 */
[----:B--2---:R-:W3:Y:S01]  /*0490*/  LDG.E.64 R20, desc[UR4][R14.64+0x18] ;  /* 0x000018040e147981 */ /* 0x004ee2000c1e1b00 */
[----:B------:R-:W-:Y:S01]  /*04a0*/  IADD3 R29, P1, PT, R14, 0x40, RZ ;  /* 0x000000400e1d7810 */ /* 0x000fe20007f3e0ff */
[C---:B------:R-:W-:Y:S01]  /*04b0*/  IMAD.IADD R6, R23.reuse, 0x1, R6 ;  /* 0x0000000117067824 */ /* 0x040fe200078e0206 */
[----:B------:R-:W-:Y:S01]  /*04c0*/  IADD3 R26, PT, PT, R26, 0x8, RZ ;  /* 0x000000081a1a7810 */ /* 0x000fe20007ffe0ff */
[C---:B------:R-:W-:Y:S01]  /*04d0*/  IMAD.IADD R24, R23.reuse, 0x1, R24 ;  /* 0x0000000117187824 */ /* 0x040fe200078e0218 */
[C---:B------:R-:W-:Y:S01]  /*04e0*/  IADD3 R7, PT, PT, R23.reuse, R7, RZ ;  /* 0x0000000717077210 */ /* 0x040fe20007ffe0ff */
[C---:B------:R-:W-:Y:S01]  /*04f0*/  IMAD.IADD R28, R23.reuse, 0x1, R28 ;  /* 0x00000001171c7824 */ /* 0x040fe200078e021c */
[C---:B------:R-:W-:Y:S01]  /*0500*/  IADD3 R22, PT, PT, R23.reuse, R22, RZ ;  /* 0x0000001617167210 */ /* 0x040fe20007ffe0ff */
[C---:B------:R-:W-:Y:S01]  /*0510*/  IMAD.WIDE.U32 R12, R23.reuse, 0x8, R12 ;  /* 0x00000008170c7825 */ /* 0x040fe200078e000c */
[----:B------:R-:W-:-:S02]  /*0520*/  IADD3 R25, PT, PT, R23, R25, RZ ;  /* 0x0000001917197210 */ /* 0x000fc40007ffe0ff */
[----:B------:R-:W-:Y:S01]  /*0530*/  IADD3 R27, PT, PT, R23, R27, RZ ;  /* 0x0000001b171b7210 */ /* 0x000fe20007ffe0ff */
[----:B---3--:R-:W-:Y:S01]  /*0540*/  DFMA R20, R20, R18, R16 ;  /* 0x000000121414722b */ /* 0x008fe20000000010 */
[----:B------:R-:W-:Y:S02]  /*0550*/  IADD3.X R18, PT, PT, RZ, R15, RZ, P1, !PT ;  /* 0x0000000fff127210 */ /* 0x000fe40000ffe4ff */
[----:B------:R-:W-:-:S04]  /*0560*/  ISETP.NE.AND P1, PT, R26, RZ, PT ;  /* 0x000000ff1a00720c */ /* 0x000fc80003f25270 */
[----:B------:R1:W-:Y:S09]  /*0570*/  STG.E.64 desc[UR4][R10.64], R20 ;  /* 0x000000140a007986 */ /* 0x0003f2000c101b04 */
[----:B------:R-:W-:Y:S05]  /*0580*/  @P1 BRA `(.L_x_21) ;  /* 0xfffffffc00281947 */ /* 0x000fea000383ffff */
.L_x_20:
[----:B------:R-:W-:Y:S05]  /*0590*/  @!P0 EXIT ;  /* 0x000000000000894d */ /* 0x000fea0003800000 */
[----:B------:R-:W-:Y:S02]  /*05a0*/  ISETP.GE.U32.AND P1, PT, R4, 0x4, PT ;  /* 0x000000040400780c */ /* 0x000fe40003f26070 */
[----:B------:R-:W-:-:S04]  /*05b0*/  LOP3.LUT R22, R0, 0x3, RZ, 0xc0, !PT ;  /* 0x0000000300167812 */ /* 0x000fc800078ec0ff */
[----:B------:R-:W-:-:S07]  /*05c0*/  ISETP.NE.AND P0, PT, R22, RZ, PT ;  /* 0x000000ff1600720c */ /* 0x000fce0003f05270 */
[----:B------:R-:W-:Y:S06]  /*05d0*/  @!P1 BRA `(.L_x_22) ;  /* 0x0000000000889947 */ /* 0x000fec0003800000 */
[----:B------:R-:W2:Y:S01]  /*05e0*/  LDC.64 R6, c[0x0][0x390] ;  /* 0x0000e400ff067b82 */ /* 0x000ea20000000a00 */
[----:B------:R-:W-:Y:S01]  /*05f0*/  IADD3 R9, PT, PT, R2, R5, RZ ;  /* 0x0000000502097210 */ /* 0x000fe20007ffe0ff */
[----:B------:R-:W-:Y:S01]  /*0600*/  IMAD R19, R5, R0, R3 ;  /* 0x0000000005137224 */ /* 0x000fe200078e0203 */
[----:B------:R-:W3:Y:S05]  /*0610*/  LDCU.64 UR6, c[0x0][0x388] ;  /* 0x00007100ff0677ac */ /* 0x000eea0008000a00 */
[----:B-1----:R-:W1:Y:S01]  /*0620*/  LDC.64 R16, c[0x0][0x388] ;  /* 0x0000e200ff107b82 */ /* 0x002e620000000a00 */
[----:B--2---:R-:W-:-:S06]  /*0630*/  IMAD.WIDE.U32 R14, R19, 0x8, R6 ;  /* 0x00000008130e7825 */ /* 0x004fcc00078e0006 */
[----:B------:R-:W2:Y:S01]  /*0640*/  LDG.E.64 R14, desc[UR4][R14.64] ;  /* 0x000000040e0e7981 */ /* 0x000ea2000c1e1b00 */
[----:B-1----:R-:W-:-:S05]  /*0650*/  IMAD.WIDE.U32 R16, R9, 0x8, R16 ;  /* 0x0000000809107825 */ /* 0x002fca00078e0010 */
[----:B------:R-:W2:Y:S01]  /*0660*/  LDG.E.64 R12, desc[UR4][R16.64] ;  /* 0x00000004100c7981 */ /* 0x000ea2000c1e1b00 */
[----:B------:R-:W-:Y:S01]  /*0670*/  IADD3 R4, P1, PT, R2, R5, RZ ;  /* 0x0000000502047210 */ /* 0x000fe20007f3e0ff */
[----:B------:R-:W-:-:S03]  /*0680*/  IMAD.IADD R23, R19, 0x1, R0 ;  /* 0x0000000113177824 */ /* 0x000fc600078e0200 */
[----:B------:R-:W-:Y:S02]  /*0690*/  IADD3.X R9, PT, PT, RZ, RZ, RZ, P1, !PT ;  /* 0x000000ffff097210 */ /* 0x000fe40000ffe4ff */
[----:B---3--:R-:W-:Y:S01]  /*06a0*/  LEA R8, P1, R4, UR6, 0x3 ;  /* 0x0000000604087c11 */ /* 0x008fe2000f8218ff */
[----:B------:R-:W-:-:S03]  /*06b0*/  IMAD.WIDE.U32 R18, R23, 0x8, R6 ;  /* 0x0000000817127825 */ /* 0x000fc600078e0006 */
[----:B------:R-:W-:Y:S01]  /*06c0*/  LEA.HI.X R9, R4, UR7, R9, 0x3, P1 ;  /* 0x0000000704097c11 */ /* 0x000fe200088f1c09 */
[----:B--2--5:R-:W-:-:S07]  /*06d0*/  DFMA R12, R12, R14, R20 ;  /* 0x0000000e0c0c722b */ /* 0x024fce0000000014 */
[----:B------:R2:W-:Y:S04]  /*06e0*/  STG.E.64 desc[UR4][R10.64], R12 ;  /* 0x0000000c0a007986 */ /* 0x0005e8000c101b04 */
[----:B------:R-:W3:Y:S04]  /*06f0*/  LDG.E.64 R18, desc[UR4][R18.64] ;  /* 0x0000000412127981 */ /* 0x000ee8000c1e1b00 */
[----:B------:R-:W3:Y:S01]  /*0700*/  LDG.E.64 R14, desc[UR4][R8.64+0x8] ;  /* 0x00000804080e7981 */ /* 0x000ee2000c1e1b00 */
[----:B------:R-:W-:-:S05]  /*0710*/  IADD3 R23, PT, PT, R23, R0, RZ ;  /* 0x0000000017177210 */ /* 0x000fca0007ffe0ff */
[----:B------:R-:W-:Y:S01]  /*0720*/  IMAD.WIDE.U32 R24, R23, 0x8, R6 ;  /* 0x0000000817187825 */ /* 0x000fe200078e0006 */
[----:B---3--:R-:W-:-:S07]  /*0730*/  DFMA R14, R14, R18, R12 ;  /* 0x000000120e0e722b */ /* 0x008fce000000000c */
        /* <DEDUP_REMOVED lines=9> */
[----:B------:R-:W-:Y:S01]  /*07d0*/  VIADD R5, R5, 0x4 ;  /* 0x0000000405057836 */ /* 0x000fe20000000000 */
[----:B---3--:R-:W-:-:S07]  /*07e0*/  DFMA R20, R20, R6, R16 ;  /* 0x000000061414722b */ /* 0x008fce0000000010 */
[----:B------:R2:W-:Y:S04]  /*07f0*/  STG.E.64 desc[UR4][R10.64], R20 ;  /* 0x000000140a007986 */ /* 0x0005e8000c101b04 */
.L_x_22:
[----:B------:R-:W-:Y:S05]  /*0800*/  @!P0 EXIT ;  /* 0x000000000000894d */ /* 0x000fea0003800000 */
[----:B------:R-:W-:Y:S02]  /*0810*/  ISETP.NE.AND P1, PT, R22, 0x1, PT ;  /* 0x000000011600780c */ /* 0x000fe40003f25270 */
[----:B------:R-:W-:-:S04]  /*0820*/  LOP3.LUT R4, R0, 0x1, RZ, 0xc0, !PT ;  /* 0x0000000100047812 */ /* 0x000fc800078ec0ff */
[----:B------:R-:W-:-:S07]  /*0830*/  ISETP.NE.U32.AND P0, PT, R4, 0x1, PT ;  /* 0x000000010400780c */ /* 0x000fce0003f05070 */
[----:B------:R-:W-:Y:S06]  /*0840*/  @!P1 BRA `(.L_x_23) ;  /* 0x0000000000589947 */ /* 0x000fec0003800000 */
[----:B------:R-:W3:Y:S01]  /*0850*/  LDC.64 R6, c[0x0][0x390] ;  /* 0x0000e400ff067b82 */ /* 0x000ee20000000a00 */
[----:B-12---:R-:W-:Y:S01]  /*0860*/  IADD3 R17, PT, PT, R2, R5, RZ ;  /* 0x0000000502117210 */ /* 0x006fe20007ffe0ff */
[----:B------:R-:W-:Y:S01]  /*0870*/  IMAD R19, R5, R0, R3 ;  /* 0x0000000005137224 */ /* 0x000fe200078e0203 */
[----:B------:R-:W1:Y:S05]  /*0880*/  LDCU.64 UR6, c[0x0][0x388] ;  /* 0x00007100ff0677ac */ /* 0x000e6a0008000a00 */
[----:B------:R-:W2:Y:S01]  /*0890*/  LDC.64 R8, c[0x0][0x388] ;  /* 0x0000e200ff087b82 */ /* 0x000ea20000000a00 */
[----:B---3--:R-:W-:-:S06]  /*08a0*/  IMAD.WIDE.U32 R14, R19, 0x8, R6 ;  /* 0x00000008130e7825 */ /* 0x008fcc00078e0006 */
[----:B------:R-:W3:Y:S01]  /*08b0*/  LDG.E.64 R14, desc[UR4][R14.64] ;  /* 0x000000040e0e7981 */ /* 0x000ee2000c1e1b00 */
[----:B--2---:R-:W-:-:S05]  /*08c0*/  IMAD.WIDE.U32 R16, R17, 0x8, R8 ;  /* 0x0000000811107825 */ /* 0x004fca00078e0008 */
[----:B------:R-:W3:Y:S01]  /*08d0*/  LDG.E.64 R12, desc[UR4][R16.64] ;  /* 0x00000004100c7981 */ /* 0x000ee2000c1e1b00 */
[----:B------:R-:W-:Y:S01]  /*08e0*/  IADD3 R4, P1, PT, R2, R5, RZ ;  /* 0x0000000502047210 */ /* 0x000fe20007f3e0ff */
[----:B------:R-:W-:-:S03]  /*08f0*/  IMAD.IADD R19, R19, 0x1, R0 ;  /* 0x0000000113137824 */ /* 0x000fc600078e0200 */
[----:B------:R-:W-:Y:S02]  /*0900*/  IADD3.X R9, PT, PT, RZ, RZ, RZ, P1, !PT ;  /* 0x000000ffff097210 */ /* 0x000fe40000ffe4ff */
[----:B-1----:R-:W-:Y:S01]  /*0910*/  LEA R8, P1, R4, UR6, 0x3 ;  /* 0x0000000604087c11 */ /* 0x002fe2000f8218ff */
[----:B------:R-:W-:-:S03]  /*0920*/  IMAD.WIDE.U32 R6, R19, 0x8, R6 ;  /* 0x0000000813067825 */ /* 0x000fc600078e0006 */
[----:B------:R-:W-:Y:S01]  /*0930*/  LEA.HI.X R9, R4, UR7, R9, 0x3, P1 ;  /* 0x0000000704097c11 */ /* 0x000fe200088f1c09 */
[----:B---3-5:R-:W-:-:S07]  /*0940*/  DFMA R12, R12, R14, R20 ;  /* 0x0000000e0c0c722b */ /* 0x028fce0000000014 */
[----:B------:R3:W-:Y:S04]  /*0950*/  STG.E.64 desc[UR4][R10.64], R12 ;  /* 0x0000000c0a007986 */ /* 0x0007e8000c101b04 */
[----:B------:R-:W2:Y:S04]  /*0960*/  LDG.E.64 R20, desc[UR4][R6.64] ;  /* 0x0000000406147981 */ /* 0x000ea8000c1e1b00 */
[----:B------:R-:W2:Y:S01]  /*0970*/  LDG.E.64 R8, desc[UR4][R8.64+0x8] ;  /* 0x0000080408087981 */ /* 0x000ea2000c1e1b00 */
[----:B------:R-:W-:Y:S01]  /*0980*/  IADD3 R5, PT, PT, R5, 0x2, RZ ;  /* 0x0000000205057810 */ /* 0x000fe20007ffe0ff */
[----:B--2---:R-:W-:-:S07]  /*0990*/  DFMA R20, R8, R20, R12 ;  /* 0x000000140814722b */ /* 0x004fce000000000c */
[----:B------:R3:W-:Y:S04]  /*09a0*/  STG.E.64 desc[UR4][R10.64], R20 ;  /* 0x000000140a007986 */ /* 0x0007e8000c101b04 */
.L_x_23:
[----:B------:R-:W-:Y:S05]  /*09b0*/  @P0 EXIT ;  /* 0x000000000000094d */ /* 0x000fea0003800000 */
[----:B------:R-:W4:Y:S01]  /*09c0*/  LDC.64 R6, c[0x0][0x388] ;  /* 0x0000e200ff067b82 */ /* 0x000f220000000a00 */
[----:B--23--:R-:W-:Y:S01]  /*09d0*/  IADD3 R13, PT, PT, R2, R5, RZ ;  /* 0x00000005020d7210 */ /* 0x00cfe20007ffe0ff */
[----:B------:R-:W-:-:S06]  /*09e0*/  IMAD R5, R5, R0, R3 ;  /* 0x0000000005057224 */ /* 0x000fcc00078e0203 */
[----:B------:R-:W2:Y:S01]  /*09f0*/  LDC.64 R8, c[0x0][0x390] ;  /* 0x0000e400ff087b82 */ /* 0x000ea20000000a00 */
[----:B----4-:R-:W-:-:S06]  /*0a00*/  IMAD.WIDE.U32 R2, R13, 0x8, R6 ;  /* 0x000000080d027825 */ /* 0x010fcc00078e0006 */
[----:B------:R-:W1:Y:S01]  /*0a10*/  LDG.E.64 R2, desc[UR4][R2.64] ;  /* 0x0000000402027981 */ /* 0x000e62000c1e1b00 */
[----:B--2---:R-:W-:-:S06]  /*0a20*/  IMAD.WIDE.U32 R4, R5, 0x8, R8 ;  /* 0x0000000805047825 */ /* 0x004fcc00078e0008 */
[----:B------:R-:W1:Y:S02]  /*0a30*/  LDG.E.64 R4, desc[UR4][R4.64] ;  /* 0x0000000404047981 */ /* 0x000e64000c1e1b00 */
[----:B-1---5:R-:W-:-:S07]  /*0a40*/  DFMA R20, R2, R4, R20 ;  /* 0x000000040214722b */ /* 0x022fce0000000014 */
[----:B------:R-:W-:Y:S01]  /*0a50*/  STG.E.64 desc[UR4][R10.64], R20 ;  /* 0x000000140a007986 */ /* 0x000fe2000c101b04 */
[----:B------:R-:W-:Y:S05]  /*0a60*/  EXIT ;  /* 0x000000000000794d */ /* 0x000fea0003800000 */
.L_x_24:
        /* <DEDUP_REMOVED lines=9> */
.L_x_69:


//--------------------- .text._Z7setZeroPdS_ii    --------------------------
	.section	.text._Z7setZeroPdS_ii,"ax",@progbits
	.align	128
        .global         _Z7setZeroPdS_ii
        .type           _Z7setZeroPdS_ii,@function
        .size           _Z7setZeroPdS_ii,(.L_x_70 - _Z7setZeroPdS_ii)
        .other          _Z7setZeroPdS_ii,@"STO_CUDA_ENTRY STV_DEFAULT"
_Z7setZeroPdS_ii:
.text._Z7setZeroPdS_ii:
[----:B------:R-:W-:Y:S01]  /*0000*/  LDC R1, c[0x0][0x37c] ;  /* 0x0000df00ff017b82 */ /* 0x000fe20000000800 */
[----:B------:R-:W0:Y:S07]  /*0010*/  S2R R2, SR_TID.Y ;  /* 0x0000000000027919 */ /* 0x000e2e0000002200 */
[----:B------:R-:W1:Y:S01]  /*0020*/  LDC R0, c[0x0][0x360] ;  /* 0x0000d800ff007b82 */ /* 0x000e620000000800 */
[----:B------:R-:W2:Y:S01]  /*0030*/  LDCU.64 UR6, c[0x0][0x390] ;  /* 0x00007200ff0677ac */ /* 0x000ea20008000a00 */
[----:B------:R-:W1:Y:S06]  /*0040*/  S2R R3, SR_TID.X ;  /* 0x0000000000037919 */ /* 0x000e6c0000002100 */
[----:B------:R-:W0:Y:S08]  /*0050*/  S2UR UR5, SR_CTAID.Y ;  /* 0x00000000000579c3 */ /* 0x000e300000002600 */
[----:B------:R-:W0:Y:S08]  /*0060*/  LDC R5, c[0x0][0x364] ;  /* 0x0000d900ff057b82 */ /* 0x000e300000000800 */
[----:B------:R-:W1:Y:S01]  /*0070*/  S2UR UR4, SR_CTAID.X ;  /* 0x00000000000479c3 */ /* 0x000e620000002500 */
[----:B0-----:R-:W-:-:S05]  /*0080*/  IMAD R5, R5, UR5, R2 ;  /* 0x0000000505057c24 */ /* 0x001fca000f8e0202 */
[----:B--2---:R-:W-:Y:S01]  /*0090*/  ISETP.NE.AND P0, PT, R5, UR7, PT ;  /* 0x0000000705007c0c */ /* 0x004fe2000bf05270 */
[----:B-1----:R-:W-:-:S05]  /*00a0*/  IMAD R0, R0, UR4, R3 ;  /* 0x0000000400007c24 */ /* 0x002fca000f8e0203 */
[C---:B------:R-:W-:Y:S02]  /*00b0*/  VIMNMX R2, PT, PT, R0.reuse, R5, !PT ;  /* 0x0000000500027248 */ /* 0x040fe40007fe0100 */
[----:B------:R-:W-:-:S04]  /*00c0*/  ISETP.EQ.OR P0, PT, R0, UR7, !P0 ;  /* 0x0000000700007c0c */ /* 0x000fc8000c702670 */
[----:B------:R-:W-:-:S13]  /*00d0*/  ISETP.GE.OR P0, PT, R2, UR6, P0 ;  /* 0x0000000602007c0c */ /* 0x000fda0008706670 */
[----:B------:R-:W-:Y:S05]  /*00e0*/  @P0 EXIT ;  /* 0x000000000000094d */ /* 0x000fea0003800000 */
[----:B------:R-:W0:Y:S01]  /*00f0*/  LDC.64 R2, c[0x0][0x380] ;  /* 0x0000e000ff027b82 */ /* 0x000e220000000a00 */
[----:B------:R-:W1:Y:S01]  /*0100*/  LDCU.64 UR4, c[0x0][0x358] ;  /* 0x00006b00ff0477ac */ /* 0x000e620008000a00 */
[----:B------:R-:W-:-:S04]  /*0110*/  IMAD R5, R0, UR6, R5 ;  /* 0x0000000600057c24 */ /* 0x000fc8000f8e0205 */
[----:B0-----:R-:W-:-:S05]  /*0120*/  IMAD.WIDE R2, R5, 0x8, R2 ;  /* 0x0000000805027825 */ /* 0x001fca00078e0202 */
[----:B-1----:R-:W-:Y:S01]  /*0130*/  STG.E.64 desc[UR4][R2.64], RZ ;  /* 0x000000ff02007986 */ /* 0x002fe2000c101b04 */
[----:B------:R-:W-:Y:S05]  /*0140*/  EXIT ;  /* 0x000000000000794d */ /* 0x000fea0003800000 */
.L_x_25:
        /* <DEDUP_REMOVED lines=11> */
.L_x_70:


//--------------------- .text._Z11gaussJordanPdS_ii --------------------------
	.section	.text._Z11gaussJordanPdS_ii,"ax",@progbits
	.align	128
        .global         _Z11gaussJordanPdS_ii
        .type           _Z11gaussJordanPdS_ii,@function
        .size           _Z11gaussJordanPdS_ii,(.L_x_71 - _Z11gaussJordanPdS_ii)
        .other          _Z11gaussJordanPdS_ii,@"STO_CUDA_ENTRY STV_DEFAULT"
_Z11gaussJordanPdS_ii:
.text._Z11gaussJordanPdS_ii:
[----:B------:R-:W-:Y:S01]  /*0000*/  LDC R1, c[0x0][0x37c] ;  /* 0x0000df00ff017b82 */ /* 0x000fe20000000800 */
[----:B------:R-:W0:Y:S07]  /*0010*/  S2R R3, SR_TID.X ;  /* 0x0000000000037919 */ /* 0x000e2e0000002100 */
[----:B------:R-:W0:Y:S01]  /*0020*/  LDC R0, c[0x0][0x360] ;  /* 0x0000d800ff007b82 */ /* 0x000e220000000800 */
[----:B------:R-:W1:Y:S07]  /*0030*/  S2R R2, SR_TID.Y ;  /* 0x0000000000027919 */ /* 0x000e6e0000002200 */
[----:B------:R-:W0:Y:S08]  /*0040*/  S2UR UR4, SR_CTAID.X ;  /* 0x00000000000479c3 */ /* 0x000e300000002500 */
[----:B------:R-:W1:Y:S08]  /*0050*/  S2UR UR5, SR_CTAID.Y ;  /* 0x00000000000579c3 */ /* 0x000e700000002600 */
[----:B------:R-:W1:Y:S08]  /*0060*/  LDC R17, c[0x0][0x364] ;  /* 0x0000d900ff117b82 */ /* 0x000e700000000800 */
[----:B------:R-:W2:Y:S01]  /*0070*/  LDC.64 R4, c[0x0][0x390] ;  /* 0x0000e400ff047b82 */ /* 0x000ea20000000a00 */
[----:B0-----:R-:W-:-:S02]  /*0080*/  IMAD R0, R0, UR4, R3 ;  /* 0x0000000400007c24 */ /* 0x001fc4000f8e0203 */
[----:B-1----:R-:W-:-:S05]  /*0090*/  IMAD R17, R17, UR5, R2 ;  /* 0x0000000511117c24 */ /* 0x002fca000f8e0202 */
[C---:B------:R-:W-:Y:S02]  /*00a0*/  VIMNMX R3, PT, PT, R0.reuse, R17, !PT ;  /* 0x0000001100037248 */ /* 0x040fe40007fe0100 */
[----:B--2---:R-:W-:-:S04]  /*00b0*/  ISETP.NE.AND P0, PT, R0, R5, PT ;  /* 0x000000050000720c */ /* 0x004fc80003f05270 */
[----:B------:R-:W-:-:S13]  /*00c0*/  ISETP.GE.OR P0, PT, R3, R4, !P0 ;  /* 0x000000040300720c */ /* 0x000fda0004706670 */
[----:B------:R-:W-:Y:S05]  /*00d0*/  @P0 EXIT ;  /* 0x000000000000094d */ /* 0x000fea0003800000 */
[----:B------:R-:W0:Y:S01]  /*00e0*/  LDC.64 R12, c[0x0][0x388] ;  /* 0x0000e200ff0c7b82 */ /* 0x000e220000000a00 */
[----:B------:R-:W1:Y:S01]  /*00f0*/  LDCU.64 UR4, c[0x0][0x358] ;  /* 0x00006b00ff0477ac */ /* 0x000e620008000a00 */
[-CC-:B------:R-:W-:Y:S02]  /*0100*/  IMAD R19, R5, R4.reuse, R17.reuse ;  /* 0x0000000405137224 */ /* 0x180fe400078e0211 */
[CC--:B------:R-:W-:Y:S02]  /*0110*/  IMAD R21, R0.reuse, R4.reuse, R17 ;  /* 0x0000000400157224 */ /* 0x0c0fe400078e0211 */
[----:B------:R-:W-:Y:S02]  /*0120*/  IMAD R9, R0, R4, R5 ;  /* 0x0000000400097224 */ /* 0x000fe400078e0205 */
[----:B------:R-:W2:Y:S01]  /*0130*/  LDC.64 R2, c[0x0][0x380] ;  /* 0x0000e000ff027b82 */ /* 0x000ea20000000a00 */
[----:B0-----:R-:W-:-:S04]  /*0140*/  IMAD.WIDE R6, R19, 0x8, R12 ;  /* 0x0000000813067825 */ /* 0x001fc800078e020c */
[----:B------:R-:W-:Y:S02]  /*0150*/  IMAD.WIDE R12, R21, 0x8, R12 ;  /* 0x00000008150c7825 */ /* 0x000fe400078e020c */
[----:B-1----:R-:W3:Y:S02]  /*0160*/  LDG.E.64 R6, desc[UR4][R6.64] ;  /* 0x0000000406067981 */ /* 0x002ee4000c1e1b00 */
[----:B--2---:R-:W-:Y:S02]  /*0170*/  IMAD.WIDE R8, R9, 0x8, R2 ;  /* 0x0000000809087825 */ /* 0x004fe400078e0202 */
[----:B------:R-:W3:Y:S04]  /*0180*/  LDG.E.64 R14, desc[UR4][R12.64] ;  /* 0x000000040c0e7981 */ /* 0x000ee8000c1e1b00 */
[----:B------:R-:W3:Y:S01]  /*0190*/  LDG.E.64 R10, desc[UR4][R8.64] ;  /* 0x00000004080a7981 */ /* 0x000ee2000c1e1b00 */
[----:B------:R-:W-:Y:S01]  /*01a0*/  ISETP.NE.AND P0, PT, R17, R5, PT ;  /* 0x000000051100720c */ /* 0x000fe20003f05270 */
[----:B---3--:R-:W-:-:S07]  /*01b0*/  DFMA R10, -R6, R10, R14 ;  /* 0x0000000a060a722b */ /* 0x008fce000000010e */
[----:B------:R0:W-:Y:S05]  /*01c0*/  STG.E.64 desc[UR4][R12.64], R10 ;  /* 0x0000000a0c007986 */ /* 0x0001ea000c101b04 */
[----:B------:R-:W-:Y:S05]  /*01d0*/  @!P0 EXIT ;  /* 0x000000000000894d */ /* 0x000fea0003800000 */
[--C-:B------:R-:W-:Y:S01]  /*01e0*/  IMAD.WIDE R4, R19, 0x8, R2.reuse ;  /* 0x0000000813047825 */ /* 0x100fe200078e0202 */
[----:B------:R-:W2:Y:S03]  /*01f0*/  LDG.E.64 R8, desc[UR4][R8.64] ;  /* 0x0000000408087981 */ /* 0x000ea6000c1e1b00 */
[----:B------:R-:W-:Y:S02]  /*0200*/  IMAD.WIDE R2, R21, 0x8, R2 ;  /* 0x0000000815027825 */ /* 0x000fe400078e0202 */
[----:B------:R-:W2:Y:S04]  /*0210*/  LDG.E.64 R4, desc[UR4][R4.64] ;  /* 0x0000000404047981 */ /* 0x000ea8000c1e1b00 */
[----:B------:R-:W2:Y:S02]  /*0220*/  LDG.E.64 R6, desc[UR4][R2.64] ;  /* 0x0000000402067981 */ /* 0x000ea4000c1e1b00 */
[----:B--2---:R-:W-:-:S07]  /*0230*/  DFMA R6, -R4, R8, R6 ;  /* 0x000000080406722b */ /* 0x004fce0000000106 */
[----:B------:R-:W-:Y:S01]  /*0240*/  STG.E.64 desc[UR4][R2.64], R6 ;  /* 0x0000000602007986 */ /* 0x000fe2000c101b04 */
[----:B------:R-:W-:Y:S05]  /*0250*/  EXIT ;  /* 0x000000000000794d */ /* 0x000fea0003800000 */
.L_x_26:
        /* <DEDUP_REMOVED lines=10> */
.L_x_71:


//--------------------- .text._Z13diagNormalizePdS_ii --------------------------
	.section	.text._Z13diagNormalizePdS_ii,"ax",@progbits
	.align	128
        .global         _Z13diagNormalizePdS_ii
        .type           _Z13diagNormalizePdS_ii,@function
        .size           _Z13diagNormalizePdS_ii,(.L_x_62 - _Z13diagNormalizePdS_ii)
        .other          _Z13diagNormalizePdS_ii,@"STO_CUDA_ENTRY STV_DEFAULT"
_Z13diagNormalizePdS_ii:
.text._Z13diagNormalizePdS_ii:
[----:B------:R-:W-:Y:S01]  /*0000*/  LDC R1, c[0x0][0x37c] ;  /* 0x0000df00ff017b82 */ /* 0x000fe20000000800 */
[----:B------:R-:W0:Y:S07]  /*0010*/  S2R R3, SR_TID.X ;  /* 0x0000000000037919 */ /* 0x000e2e0000002100 */
[----:B------:R-:W0:Y:S01]  /*0020*/  S2UR UR4, SR_CTAID.X ;  /* 0x00000000000479c3 */ /* 0x000e220000002500 */
[----:B------:R-:W1:Y:S01]  /*0030*/  LDCU UR6, c[0x0][0x390] ;  /* 0x00007200ff0677ac */ /* 0x000e620008000800 */
[----:B------:R-:W2:Y:S06]  /*0040*/  S2R R5, SR_TID.Y ;  /* 0x0000000000057919 */ /* 0x000eac0000002200 */
[----:B------:R-:W0:Y:S08]  /*0050*/  LDC R0, c[0x0][0x360] ;  /* 0x0000d800ff007b82 */ /* 0x000e300000000800 */
[----:B------:R-:W2:Y:S08]  /*0060*/  S2UR UR5, SR_CTAID.Y ;  /* 0x00000000000579c3 */ /* 0x000eb00000002600 */
[----:B------:R-:W2:Y:S01]  /*0070*/  LDC R2, c[0x0][0x364] ;  /* 0x0000d900ff027b82 */ /* 0x000ea20000000800 */
[----:B0-----:R-:W-:-:S02]  /*0080*/  IMAD R0, R0, UR4, R3 ;  /* 0x0000000400007c24 */ /* 0x001fc4000f8e0203 */
[----:B--2---:R-:W-:-:S05]  /*0090*/  IMAD R3, R2, UR5, R5 ;  /* 0x0000000502037c24 */ /* 0x004fca000f8e0205 */
[----:B------:R-:W-:-:S04]  /*00a0*/  VIMNMX R2, PT, PT, R0, R3, !PT ;  /* 0x0000000300027248 */ /* 0x000fc80007fe0100 */
[----:B-1----:R-:W-:-:S13]  /*00b0*/  ISETP.GE.AND P0, PT, R2, UR6, PT ;  /* 0x0000000602007c0c */ /* 0x002fda000bf06270 */
[----:B------:R-:W-:Y:S05]  /*00c0*/  @P0 EXIT ;  /* 0x000000000000094d */ /* 0x000fea0003800000 */
[----:B------:R-:W0:Y:S01]  /*00d0*/  LDC R14, c[0x0][0x394] ;  /* 0x0000e500ff0e7b82 */ /* 0x000e220000000800 */
[----:B------:R-:W-:-:S04]  /*00e0*/  ISETP.NE.AND P0, PT, R0, R3, PT ;  /* 0x000000030000720c */ /* 0x000fc80003f05270 */
[----:B0-----:R-:W-:-:S13]  /*00f0*/  ISETP.NE.OR P0, PT, R0, R14, !P0 ;  /* 0x0000000e0000720c */ /* 0x001fda0004705670 */
[----:B------:R-:W-:Y:S05]  /*0100*/  @P0 EXIT ;  /* 0x000000000000094d */ /* 0x000fea0003800000 */
[----:B------:R-:W0:Y:S01]  /*0110*/  LDC.64 R4, c[0x0][0x380] ;  /* 0x0000e000ff047b82 */ /* 0x000e220000000a00 */
[----:B------:R-:W1:Y:S01]  /*0120*/  LDCU.64 UR4, c[0x0][0x358] ;  /* 0x00006b00ff0477ac */ /* 0x000e620008000a00 */
[----:B------:R-:W-:-:S04]  /*0130*/  IMAD R7, R14, UR6, R14 ;  /* 0x000000060e077c24 */ /* 0x000fc8000f8e020e */
[----:B0-----:R-:W-:Y:S02]  /*0140*/  IMAD.WIDE R4, R7, 0x8, R4 ;  /* 0x0000000807047825 */ /* 0x001fe400078e0204 */
[----:B------:R-:W0:Y:S03]  /*0150*/  LDC.64 R6, c[0x0][0x388] ;  /* 0x0000e200ff067b82 */ /* 0x000e260000000a00 */
[----:B-1----:R-:W2:Y:S01]  /*0160*/  LDG.E.64 R8, desc[UR4][R4.64] ;  /* 0x0000000404087981 */ /* 0x002ea2000c1e1b00 */
[----:B------:R-:W-:-:S04]  /*0170*/  IMAD R14, R14, UR6, R3 ;  /* 0x000000060e0e7c24 */ /* 0x000fc8000f8e0203 */
[----:B0-----:R-:W-:-:S05]  /*0180*/  IMAD.WIDE R6, R14, 0x8, R6 ;  /* 0x000000080e067825 */ /* 0x001fca00078e0206 */
[----:B------:R-:W3:Y:S01]  /*0190*/  LDG.E.64 R10, desc[UR4][R6.64] ;  /* 0x00000004060a7981 */ /* 0x000ee2000c1e1b00 */
[----:B------:R-:W-:Y:S01]  /*01a0*/  IMAD.MOV.U32 R2, RZ, RZ, 0x1 ;  /* 0x00000001ff027424 */ /* 0x000fe200078e00ff */
[----:B------:R-:W-:Y:S01]  /*01b0*/  BSSY.RECONVERGENT B0, `(.L_x_27) ;  /* 0x0000012000007945 */ /* 0x000fe20003800200 */
[----:B--2---:R-:W0:Y:S04]  /*01c0*/  MUFU.RCP64H R3, R9 ;  /* 0x0000000900037308 */ /* 0x004e280000001800 */
[----:B0-----:R-:W-:-:S08]  /*01d0*/  DFMA R12, -R8, R2, 1 ;  /* 0x3ff00000080c742b */ /* 0x001fd00000000102 */
[----:B------:R-:W-:Y:S01]  /*01e0*/  DFMA R12, R12, R12, R12 ;  /* 0x0000000c0c0c722b */ /* 0x000fe2000000000c */
[----:B---3--:R-:W-:-:S07]  /*01f0*/  FSETP.GEU.AND P1, PT, |R11|, 6.5827683646048100446e-37, PT ;  /* 0x036000000b00780b */ /* 0x008fce0003f2e200 */
[----:B------:R-:W-:-:S08]  /*0200*/  DFMA R12, R2, R12, R2 ;  /* 0x0000000c020c722b */ /* 0x000fd00000000002 */
[----:B------:R-:W-:-:S08]  /*0210*/  DFMA R2, -R8, R12, 1 ;  /* 0x3ff000000802742b */ /* 0x000fd0000000010c */
[----:B------:R-:W-:-:S08]  /*0220*/  DFMA R2, R12, R2, R12 ;  /* 0x000000020c02722b */ /* 0x000fd0000000000c */
[----:B------:R-:W-:-:S08]  /*0230*/  DMUL R12, R10, R2 ;  /* 0x000000020a0c7228 */ /* 0x000fd00000000000 */
[----:B------:R-:W-:-:S08]  /*0240*/  DFMA R16, -R8, R12, R10 ;  /* 0x0000000c0810722b */ /* 0x000fd0000000010a */
[----:B------:R-:W-:-:S10]  /*0250*/  DFMA R2, R2, R16, R12 ;  /* 0x000000100202722b */ /* 0x000fd4000000000c */
[----:B------:R-:W-:-:S05]  /*0260*/  FFMA R0, RZ, R9, R3 ;  /* 0x00000009ff007223 */ /* 0x000fca0000000003 */
[----:B------:R-:W-:-:S13]  /*0270*/  FSETP.GT.AND P0, PT, |R0|, 1.469367938527859385e-39, PT ;  /* 0x001000000000780b */ /* 0x000fda0003f04200 */
[----:B------:R-:W-:Y:S05]  /*0280*/  @P0 BRA P1, `(.L_x_28) ;  /* 0x0000000000100947 */ /* 0x000fea0000800000 */
[----:B------:R-:W-:-:S07]  /*0290*/  MOV R0, 0x2b0 ;  /* 0x000002b000007802 */ /* 0x000fce0000000f00 */
[----:B------:R-:W-:Y:S05]  /*02a0*/  CALL.REL.NOINC `($__internal_2_$__cuda_sm20_div_rn_f64_full) ;  /* 0x0000000000887944 */ /* 0x000fea0003c00000 */
[----:B------:R-:W-:Y:S02]  /*02b0*/  IMAD.MOV.U32 R2, RZ, RZ, R16 ;  /* 0x000000ffff027224 */ /* 0x000fe400078e0010 */
[----:B------:R-:W-:-:S07]  /*02c0*/  IMAD.MOV.U32 R3, RZ, RZ, R17 ;  /* 0x000000ffff037224 */ /* 0x000fce00078e0011 */
.L_x_28:
[----:B------:R-:W-:Y:S05]  /*02d0*/  BSYNC.RECONVERGENT B0 ;  /* 0x0000000000007941 */ /* 0x000fea0003800200 */
.L_x_27:
[----:B------:R0:W-:Y:S01]  /*02e0*/  STG.E.64 desc[UR4][R6.64], R2 ;  /* 0x0000000206007986 */ /* 0x0001e2000c101b04 */
[----:B------:R-:W1:Y:S03]  /*02f0*/  LDC.64 R8, c[0x0][0x380] ;  /* 0x0000e000ff087b82 */ /* 0x000e660000000a00 */
[----:B------:R-:W2:Y:S01]  /*0300*/  LDG.E.64 R4, desc[UR4][R4.64] ;  /* 0x0000000404047981 */ /* 0x000ea2000c1e1b00 */
[----:B-1----:R-:W-:-:S05]  /*0310*/  IMAD.WIDE R14, R14, 0x8, R8 ;  /* 0x000000080e0e7825 */ /* 0x002fca00078e0208 */
[----:B------:R-:W3:Y:S01]  /*0320*/  LDG.E.64 R8, desc[UR4][R14.64] ;  /* 0x000000040e087981 */ /* 0x000ee2000c1e1b00 */
[----:B------:R-:W-:Y:S01]  /*0330*/  IMAD.MOV.U32 R10, RZ, RZ, 0x1 ;  /* 0x00000001ff0a7424 */ /* 0x000fe200078e00ff */
[----:B------:R-:W-:Y:S01]  /*0340*/  BSSY.RECONVERGENT B0, `(.L_x_29) ;  /* 0x0000016000007945 */ /* 0x000fe20003800200 */
[----:B--2---:R-:W1:Y:S04]  /*0350*/  MUFU.RCP64H R11, R5 ;  /* 0x00000005000b7308 */ /* 0x004e680000001800 */
[----:B-1----:R-:W-:-:S08]  /*0360*/  DFMA R12, -R4, R10, 1 ;  /* 0x3ff00000040c742b */ /* 0x002fd0000000010a */
[----:B------:R-:W-:Y:S01]  /*0370*/  DFMA R12, R12, R12, R12 ;  /* 0x0000000c0c0c722b */ /* 0x000fe2000000000c */
[----:B---3--:R-:W-:-:S07]  /*0380*/  FSETP.GEU.AND P1, PT, |R9|, 6.5827683646048100446e-37, PT ;  /* 0x036000000900780b */ /* 0x008fce0003f2e200 */
[----:B------:R-:W-:-:S08]  /*0390*/  DFMA R12, R10, R12, R10 ;  /* 0x0000000c0a0c722b */ /* 0x000fd0000000000a */
[----:B------:R-:W-:-:S08]  /*03a0*/  DFMA R10, -R4, R12, 1 ;  /* 0x3ff00000040a742b */ /* 0x000fd0000000010c */
[----:B------:R-:W-:-:S08]  /*03b0*/  DFMA R10, R12, R10, R12 ;  /* 0x0000000a0c0a722b */ /* 0x000fd0000000000c */
[----:B0-----:R-:W-:-:S08]  /*03c0*/  DMUL R2, R8, R10 ;  /* 0x0000000a08027228 */ /* 0x001fd00000000000 */
[----:B------:R-:W-:-:S08]  /*03d0*/  DFMA R6, -R4, R2, R8 ;  /* 0x000000020406722b */ /* 0x000fd00000000108 */
[----:B------:R-:W-:-:S10]  /*03e0*/  DFMA R2, R10, R6, R2 ;  /* 0x000000060a02722b */ /* 0x000fd40000000002 */
[----:B------:R-:W-:-:S05]  /*03f0*/  FFMA R0, RZ, R5, R3 ;  /* 0x00000005ff007223 */ /* 0x000fca0000000003 */
[----:B------:R-:W-:-:S13]  /*0400*/  FSETP.GT.AND P0, PT, |R0|, 1.469367938527859385e-39, PT ;  /* 0x001000000000780b */ /* 0x000fda0003f04200 */
[----:B------:R-:W-:Y:S05]  /*0410*/  @P0 BRA P1, `(.L_x_30) ;  /* 0x0000000000200947 */ /* 0x000fea0000800000 */
[----:B------:R-:W-:Y:S01]  /*0420*/  IMAD.MOV.U32 R10, RZ, RZ, R8 ;  /* 0x000000ffff0a7224 */ /* 0x000fe200078e0008 */
[----:B------:R-:W-:Y:S01]  /*0430*/  MOV R0, 0x480 ;  /* 0x0000048000007802 */ /* 0x000fe20000000f00 */
[----:B------:R-:W-:Y:S02]  /*0440*/  IMAD.MOV.U32 R11, RZ, RZ, R9 ;  /* 0x000000ffff0b7224 */ /* 0x000fe400078e0009 */
[----:B------:R-:W-:Y:S02]  /*0450*/  IMAD.MOV.U32 R8, RZ, RZ, R4 ;  /* 0x000000ffff087224 */ /* 0x000fe400078e0004 */
[----:B------:R-:W-:-:S07]  /*0460*/  IMAD.MOV.U32 R9, RZ, RZ, R5 ;  /* 0x000000ffff097224 */ /* 0x000fce00078e0005 */
[----:B------:R-:W-:Y:S05]  /*0470*/  CALL.REL.NOINC `($__internal_2_$__cuda_sm20_div_rn_f64_full) ;  /* 0x0000000000147944 */ /* 0x000fea0003c00000 */
[----:B------:R-:W-:Y:S02]  /*0480*/  IMAD.MOV.U32 R2, RZ, RZ, R16 ;  /* 0x000000ffff027224 */ /* 0x000fe400078e0010 */
[----:B------:R-:W-:-:S07]  /*0490*/  IMAD.MOV.U32 R3, RZ, RZ, R17 ;  /* 0x000000ffff037224 */ /* 0x000fce00078e0011 */
.L_x_30:
[----:B------:R-:W-:Y:S05]  /*04a0*/  BSYNC.RECONVERGENT B0 ;  /* 0x0000000000007941 */ /* 0x000fea0003800200 */
.L_x_29:
[----:B------:R-:W-:Y:S01]  /*04b0*/  STG.E.64 desc[UR4][R14.64], R2 ;  /* 0x000000020e007986 */ /* 0x000fe2000c101b04 */
[----:B------:R-:W-:Y:S05]  /*04c0*/  EXIT ;  /* 0x000000000000794d */ /* 0x000fea0003800000 */
        .weak           $__internal_2_$__cuda_sm20_div_rn_f64_full
        .type           $__internal_2_$__cuda_sm20_div_rn_f64_full,@function
        .size           $__internal_2_$__cuda_sm20_div_rn_f64_full,(.L_x_62 - $__internal_2_$__cuda_sm20_div_rn_f64_full)
$__internal_2_$__cuda_sm20_div_rn_f64_full:
[C---:B------:R-:W-:Y:S01]  /*04d0*/  FSETP.GEU.AND P0, PT, |R9|.reuse, 1.469367938527859385e-39, PT ;  /* 0x001000000900780b */ /* 0x040fe20003f0e200 */
[----:B------:R-:W-:Y:S01]  /*04e0*/  IMAD.MOV.U32 R18, RZ, RZ, 0x1 ;  /* 0x00000001ff127424 */ /* 0x000fe200078e00ff */
[----:B------:R-:W-:Y:S01]  /*04f0*/  LOP3.LUT R2, R9, 0x800fffff, RZ, 0xc0, !PT ;  /* 0x800fffff09027812 */ /* 0x000fe200078ec0ff */
[----:B------:R-:W-:Y:S01]  /*0500*/  BSSY.RECONVERGENT B1, `(.L_x_31) ;  /* 0x0000054000017945 */ /* 0x000fe20003800200 */
[C---:B------:R-:W-:Y:S02]  /*0510*/  FSETP.GEU.AND P2, PT, |R11|.reuse, 1.469367938527859385e-39, PT ;  /* 0x001000000b00780b */ /* 0x040fe40003f4e200 */
[----:B------:R-:W-:Y:S01]  /*0520*/  LOP3.LUT R3, R2, 0x3ff00000, RZ, 0xfc, !PT ;  /* 0x3ff0000002037812 */ /* 0x000fe200078efcff */
[----:B------:R-:W-:Y:S01]  /*0530*/  IMAD.MOV.U32 R2, RZ, RZ, R8 ;  /* 0x000000ffff027224 */ /* 0x000fe200078e0008 */
[----:B------:R-:W-:Y:S02]  /*0540*/  LOP3.LUT R16, R11, 0x7ff00000, RZ, 0xc0, !PT ;  /* 0x7ff000000b107812 */ /* 0x000fe400078ec0ff */
[----:B------:R-:W-:-:S03]  /*0550*/  LOP3.LUT R25, R9, 0x7ff00000, RZ, 0xc0, !PT ;  /* 0x7ff0000009197812 */ /* 0x000fc600078ec0ff */
[----:B------:R-:W-:Y:S01]  /*0560*/  @!P0 DMUL R2, R8, 8.98846567431157953865e+307 ;  /* 0x7fe0000008028828 */ /* 0x000fe20000000000 */
[C---:B------:R-:W-:Y:S01]  /*0570*/  ISETP.GE.U32.AND P1, PT, R16.reuse, R25, PT ;  /* 0x000000191000720c */ /* 0x040fe20003f26070 */
[----:B------:R-:W-:Y:S02]  /*0580*/  IMAD.MOV.U32 R24, RZ, RZ, R16 ;  /* 0x000000ffff187224 */ /* 0x000fe400078e0010 */
[----:B------:R-:W-:Y:S02]  /*0590*/  @!P2 LOP3.LUT R17, R9, 0x7ff00000, RZ, 0xc0, !PT ;  /* 0x7ff000000911a812 */ /* 0x000fe400078ec0ff */
[----:B------:R-:W0:Y:S02]  /*05a0*/  MUFU.RCP64H R19, R3 ;  /* 0x0000000300137308 */ /* 0x000e240000001800 */
[----:B------:R-:W-:Y:S01]  /*05b0*/  @!P2 ISETP.GE.U32.AND P3, PT, R16, R17, PT ;  /* 0x000000111000a20c */ /* 0x000fe20003f66070 */
[----:B------:R-:W-:Y:S01]  /*05c0*/  IMAD.MOV.U32 R17, RZ, RZ, 0x1ca00000 ;  /* 0x1ca00000ff117424 */ /* 0x000fe200078e00ff */
[----:B------:R-:W-:-:S04]  /*05d0*/  @!P0 LOP3.LUT R25, R3, 0x7ff00000, RZ, 0xc0, !PT ;  /* 0x7ff0000003198812 */ /* 0x000fc800078ec0ff */
[----:B------:R-:W-:-:S04]  /*05e0*/  @!P2 SEL R21, R17, 0x63400000, !P3 ;  /* 0x634000001115a807 */ /* 0x000fc80005800000 */
[----:B------:R-:W-:-:S04]  /*05f0*/  @!P2 LOP3.LUT R22, R21, 0x80000000, R11, 0xf8, !PT ;  /* 0x800000001516a812 */ /* 0x000fc800078ef80b */
[----:B------:R-:W-:Y:S01]  /*0600*/  @!P2 LOP3.LUT R23, R22, 0x100000, RZ, 0xfc, !PT ;  /* 0x001000001617a812 */ /* 0x000fe200078efcff */
[----:B0-----:R-:W-:Y:S01]  /*0610*/  DFMA R12, R18, -R2, 1 ;  /* 0x3ff00000120c742b */ /* 0x001fe20000000802 */
[----:B------:R-:W-:-:S07]  /*0620*/  @!P2 IMAD.MOV.U32 R22, RZ, RZ, RZ ;  /* 0x000000ffff16a224 */ /* 0x000fce00078e00ff */
[----:B------:R-:W-:-:S08]  /*0630*/  DFMA R12, R12, R12, R12 ;  /* 0x0000000c0c0c722b */ /* 0x000fd0000000000c */
[----:B------:R-:W-:Y:S01]  /*0640*/  DFMA R18, R18, R12, R18 ;  /* 0x0000000c1212722b */ /* 0x000fe20000000012 */
[----:B------:R-:W-:Y:S01]  /*0650*/  SEL R13, R17, 0x63400000, !P1 ;  /* 0x63400000110d7807 */ /* 0x000fe20004800000 */
[----:B------:R-:W-:-:S03]  /*0660*/  IMAD.MOV.U32 R12, RZ, RZ, R10 ;  /* 0x000000ffff0c7224 */ /* 0x000fc600078e000a */
[----:B------:R-:W-:-:S03]  /*0670*/  LOP3.LUT R13, R13, 0x800fffff, R11, 0xf8, !PT ;  /* 0x800fffff0d0d7812 */ /* 0x000fc600078ef80b */
[----:B------:R-:W-:-:S03]  /*0680*/  DFMA R20, R18, -R2, 1 ;  /* 0x3ff000001214742b */ /* 0x000fc60000000802 */
[----:B------:R-:W-:-:S05]  /*0690*/  @!P2 DFMA R12, R12, 2, -R22 ;  /* 0x400000000c0ca82b */ /* 0x000fca0000000816 */
[----:B------:R-:W-:-:S05]  /*06a0*/  DFMA R20, R18, R20, R18 ;  /* 0x000000141214722b */ /* 0x000fca0000000012 */
[----:B------:R-:W-:-:S03]  /*06b0*/  @!P2 LOP3.LUT R24, R13, 0x7ff00000, RZ, 0xc0, !PT ;  /* 0x7ff000000d18a812 */ /* 0x000fc600078ec0ff */
[----:B------:R-:W-:Y:S02]  /*06c0*/  DMUL R18, R20, R12 ;  /* 0x0000000c14127228 */ /* 0x000fe40000000000 */
[----:B------:R-:W-:-:S05]  /*06d0*/  VIADD R26, R24, 0xffffffff ;  /* 0xffffffff181a7836 */ /* 0x000fca0000000000 */
[----:B------:R-:W-:Y:S01]  /*06e0*/  ISETP.GT.U32.AND P0, PT, R26, 0x7feffffe, PT ;  /* 0x7feffffe1a00780c */ /* 0x000fe20003f04070 */
[----:B------:R-:W-:Y:S01]  /*06f0*/  VIADD R26, R25, 0xffffffff ;  /* 0xffffffff191a7836 */ /* 0x000fe20000000000 */
[----:B------:R-:W-:-:S04]  /*0700*/  DFMA R22, R18, -R2, R12 ;  /* 0x800000021216722b */ /* 0x000fc8000000000c */
[----:B------:R-:W-:-:S04]  /*0710*/  ISETP.GT.U32.OR P0, PT, R26, 0x7feffffe, P0 ;  /* 0x7feffffe1a00780c */ /* 0x000fc80000704470 */
[----:B------:R-:W-:-:S09]  /*0720*/  DFMA R22, R20, R22, R18 ;  /* 0x000000161416722b */ /* 0x000fd20000000012 */
[----:B------:R-:W-:Y:S05]  /*0730*/  @P0 BRA `(.L_x_32) ;  /* 0x00000000006c0947 */ /* 0x000fea0003800000 */
[----:B------:R-:W-:Y:S01]  /*0740*/  LOP3.LUT R11, R9, 0x7ff00000, RZ, 0xc0, !PT ;  /* 0x7ff00000090b7812 */ /* 0x000fe200078ec0ff */
[----:B------:R-:W-:-:S03]  /*0750*/  IMAD.MOV.U32 R18, RZ, RZ, RZ ;  /* 0x000000ffff127224 */ /* 0x000fc600078e00ff */
[CC--:B------:R-:W-:Y:S02]  /*0760*/  VIADDMNMX R10, R16.reuse, -R11.reuse, 0xb9600000, !PT ;  /* 0xb9600000100a7446 */ /* 0x0c0fe4000780090b */
[----:B------:R-:W-:Y:S02]  /*0770*/  ISETP.GE.U32.AND P0, PT, R16, R11, PT ;  /* 0x0000000b1000720c */ /* 0x000fe40003f06070 */
[----:B------:R-:W-:Y:S02]  /*0780*/  VIMNMX R10, PT, PT, R10, 0x46a00000, PT ;  /* 0x46a000000a0a7848 */ /* 0x000fe40003fe0100 */
[----:B------:R-:W-:-:S05]  /*0790*/  SEL R17, R17, 0x63400000, !P0 ;  /* 0x6340000011117807 */ /* 0x000fca0004000000 */
        /* <DEDUP_REMOVED lines=13> */
[----:B------:R-:W-:-:S06]  /*0870*/  IMAD.MOV.U32 R2, RZ, RZ, RZ ;  /* 0x000000ffff027224 */ /* 0x000fcc00078e00ff */
[----:B------:R-:W-:-:S03]  /*0880*/  DFMA R2, R16, -R2, R22 ;  /* 0x800000021002722b */ /* 0x000fc60000000016 */
[----:B------:R-:W-:-:S03]  /*0890*/  LOP3.LUT R9, R19, R9, RZ, 0x3c, !PT ;  /* 0x0000000913097212 */ /* 0x000fc600078e3cff */
[----:B------:R-:W-:-:S04]  /*08a0*/  IADD3 R2, PT, PT, -R10, -0x43300000, RZ ;  /* 0xbcd000000a027810 */ /* 0x000fc80007ffe1ff */
[----:B------:R-:W-:-:S04]  /*08b0*/  FSETP.NEU.AND P0, PT, |R3|, R2, PT ;  /* 0x000000020300720b */ /* 0x000fc80003f0d200 */
[----:B------:R-:W-:Y:S02]  /*08c0*/  FSEL R16, R18, R16, !P0 ;  /* 0x0000001012107208 */ /* 0x000fe40004000000 */
[----:B------:R-:W-:Y:S01]  /*08d0*/  FSEL R17, R9, R17, !P0 ;  /* 0x0000001109117208 */ /* 0x000fe20004000000 */
[----:B------:R-:W-:Y:S06]  /*08e0*/  BRA `(.L_x_33) ;  /* 0x0000000000547947 */ /* 0x000fec0003800000 */
.L_x_32:
[----:B------:R-:W-:-:S14]  /*08f0*/  DSETP.NAN.AND P0, PT, R10, R10, PT ;  /* 0x0000000a0a00722a */ /* 0x000fdc0003f08000 */
[----:B------:R-:W-:Y:S05]  /*0900*/  @P0 BRA `(.L_x_34) ;  /* 0x0000000000440947 */ /* 0x000fea0003800000 */
[----:B------:R-:W-:-:S14]  /*0910*/  DSETP.NAN.AND P0, PT, R8, R8, PT ;  /* 0x000000080800722a */ /* 0x000fdc0003f08000 */
        /* <DEDUP_REMOVED lines=13> */
.L_x_35:
[----:B------:R-:W-:Y:S01]  /*09f0*/  LOP3.LUT R17, R9, 0x80000, RZ, 0xfc, !PT ;  /* 0x0008000009117812 */ /* 0x000fe200078efcff */
[----:B------:R-:W-:Y:S01]  /*0a00*/  IMAD.MOV.U32 R16, RZ, RZ, R8 ;  /* 0x000000ffff107224 */ /* 0x000fe200078e0008 */
[----:B------:R-:W-:Y:S06]  /*0a10*/  BRA `(.L_x_33) ;  /* 0x0000000000087947 */ /* 0x000fec0003800000 */
.L_x_34:
[----:B------:R-:W-:Y:S01]  /*0a20*/  LOP3.LUT R17, R11, 0x80000, RZ, 0xfc, !PT ;  /* 0x000800000b117812 */ /* 0x000fe200078efcff */
[----:B------:R-:W-:-:S07]  /*0a30*/  IMAD.MOV.U32 R16, RZ, RZ, R10 ;  /* 0x000000ffff107224 */ /* 0x000fce00078e000a */
.L_x_33:
[----:B------:R-:W-:Y:S05]  /*0a40*/  BSYNC.RECONVERGENT B1 ;  /* 0x0000000000017941 */ /* 0x000fea0003800200 */
.L_x_31:
[----:B------:R-:W-:Y:S02]  /*0a50*/  IMAD.MOV.U32 R2, RZ, RZ, R0 ;  /* 0x000000ffff027224 */ /* 0x000fe400078e0000 */
[----:B------:R-:W-:-:S04]  /*0a60*/  IMAD.MOV.U32 R3, RZ, RZ, 0x0 ;  /* 0x00000000ff037424 */ /* 0x000fc800078e00ff */
[----:B------:R-:W-:Y:S05]  /*0a70*/  RET.REL.NODEC R2 `(_Z13diagNormalizePdS_ii) ;  /* 0xfffffff402607950 */ /* 0x000fea0003c3ffff */
.L_x_36:
        /* <DEDUP_REMOVED lines=16> */
.L_x_62:


//--------------------- .text._Z16nonDiagNormalizePdS_ii --------------------------
	.section	.text._Z16nonDiagNormalizePdS_ii,"ax",@progbits
	.align	128
        .global         _Z16nonDiagNormalizePdS_ii
        .type           _Z16nonDiagNormalizePdS_ii,@function
        .size           _Z16nonDiagNormalizePdS_ii,(.L_x_63 - _Z16nonDiagNormalizePdS_ii)
        .other          _Z16nonDiagNormalizePdS_ii,@"STO_CUDA_ENTRY STV_DEFAULT"
_Z16nonDiagNormalizePdS_ii:
.text._Z16nonDiagNormalizePdS_ii:
        /* <DEDUP_REMOVED lines=42> */
[----:B------:R-:W-:Y:S05]  /*02a0*/  CALL.REL.NOINC `($__internal_3_$__cuda_sm20_div_rn_f64_full) ;  /* 0x0000000000887944 */ /* 0x000fea0003c00000 */
[----:B------:R-:W-:Y:S02]  /*02b0*/  IMAD.MOV.U32 R2, RZ, RZ, R16 ;  /* 0x000000ffff027224 */ /* 0x000fe400078e0010 */
[----:B------:R-:W-:-:S07]  /*02c0*/  IMAD.MOV.U32 R3, RZ, RZ, R17 ;  /* 0x000000ffff037224 */ /* 0x000fce00078e0011 */
.L_x_38:
[----:B------:R-:W-:Y:S05]  /*02d0*/  BSYNC.RECONVERGENT B0 ;  /* 0x0000000000007941 */ /* 0x000fea0003800200 */
.L_x_37:
        /* <DEDUP_REMOVED lines=25> */
[----:B------:R-:W-:Y:S05]  /*0470*/  CALL.REL.NOINC `($__internal_3_$__cuda_sm20_div_rn_f64_full) ;  /* 0x0000000000147944 */ /* 0x000fea0003c00000 */
[----:B------:R-:W-:Y:S02]  /*0480*/  IMAD.MOV.U32 R2, RZ, RZ, R16 ;  /* 0x000000ffff027224 */ /* 0x000fe400078e0010 */
[----:B------:R-:W-:-:S07]  /*0490*/  IMAD.MOV.U32 R3, RZ, RZ, R17 ;  /* 0x000000ffff037224 */ /* 0x000fce00078e0011 */
.L_x_40:
[----:B------:R-:W-:Y:S05]  /*04a0*/  BSYNC.RECONVERGENT B0 ;  /* 0x0000000000007941 */ /* 0x000fea0003800200 */
.L_x_39:
[----:B------:R-:W-:Y:S01]  /*04b0*/  STG.E.64 desc[UR4][R14.64], R2 ;  /* 0x000000020e007986 */ /* 0x000fe2000c101b04 */
[----:B------:R-:W-:Y:S05]  /*04c0*/  EXIT ;  /* 0x000000000000794d */ /* 0x000fea0003800000 */
        .weak           $__internal_3_$__cuda_sm20_div_rn_f64_full
        .type           $__internal_3_$__cuda_sm20_div_rn_f64_full,@function
        .size           $__internal_3_$__cuda_sm20_div_rn_f64_full,(.L_x_63 - $__internal_3_$__cuda_sm20_div_rn_f64_full)
$__internal_3_$__cuda_sm20_div_rn_f64_full:
        /* <DEDUP_REMOVED lines=66> */
.L_x_42:
        /* <DEDUP_REMOVED lines=16> */
.L_x_45:
[----:B------:R-:W-:Y:S01]  /*09f0*/  LOP3.LUT R17, R9, 0x80000, RZ, 0xfc, !PT ;  /* 0x0008000009117812 */ /* 0x000fe200078efcff */
[----:B------:R-:W-:Y:S01]  /*0a00*/  IMAD.MOV.U32 R16, RZ, RZ, R8 ;  /* 0x000000ffff107224 */ /* 0x000fe200078e0008 */
[----:B------:R-:W-:Y:S06]  /*0a10*/  BRA `(.L_x_43) ;  /* 0x0000000000087947 */ /* 0x000fec0003800000 */
.L_x_44:
[----:B------:R-:W-:Y:S01]  /*0a20*/  LOP3.LUT R17, R11, 0x80000, RZ, 0xfc, !PT ;  /* 0x000800000b117812 */ /* 0x000fe200078efcff */
[----:B------:R-:W-:-:S07]  /*0a30*/  IMAD.MOV.U32 R16, RZ, RZ, R10 ;  /* 0x000000ffff107224 */ /* 0x000fce00078e000a */
.L_x_43:
[----:B------:R-:W-:Y:S05]  /*0a40*/  BSYNC.RECONVERGENT B1 ;  /* 0x0000000000017941 */ /* 0x000fea0003800200 */
.L_x_41:
[----:B------:R-:W-:Y:S02]  /*0a50*/  IMAD.MOV.U32 R2, RZ, RZ, R0 ;  /* 0x000000ffff027224 */ /* 0x000fe400078e0000 */
[----:B------:R-:W-:-:S04]  /*0a60*/  IMAD.MOV.U32 R3, RZ, RZ, 0x0 ;  /* 0x00000000ff037424 */ /* 0x000fc800078e00ff */
[----:B------:R-:W-:Y:S05]  /*0a70*/  RET.REL.NODEC R2 `(_Z16nonDiagNormalizePdS_ii) ;  /* 0xfffffff402607950 */ /* 0x000fea0003c3ffff */
.L_x_46:
        /* <DEDUP_REMOVED lines=16> */
.L_x_63:


//--------------------- .text._Z13calcGaussCorrPdS_iddd --------------------------
	.section	.text._Z13calcGaussCorrPdS_iddd,"ax",@progbits
	.align	128
        .global         _Z13calcGaussCorrPdS_iddd
        .type           _Z13calcGaussCorrPdS_iddd,@function
        .size           _Z13calcGaussCorrPdS_iddd,(.L_x_74 - _Z13calcGaussCorrPdS_iddd)
        .other          _Z13calcGaussCorrPdS_iddd,@"STO_CUDA_ENTRY STV_DEFAULT"
_Z13calcGaussCorrPdS_iddd:
.text._Z13calcGaussCorrPdS_iddd:
        /* <DEDUP_REMOVED lines=10> */
[----:B0-----:R-:W-:-:S07]  /*00a0*/  IMAD R0, R0, UR6, R3 ;  /* 0x0000000600007c24 */ /* 0x001fce000f8e0203 */
[----:B------:R-:W0:Y:S01]  /*00b0*/  LDC.64 R14, c[0x0][0x3a0] ;  /* 0x0000e800ff0e7b82 */ /* 0x000e220000000a00 */
[----:B--2---:R-:W-:-:S07]  /*00c0*/  IMAD R3, R2, UR7, R5 ;  /* 0x0000000702037c24 */ /* 0x004fce000f8e0205 */
[----:B------:R-:W2:Y:S01]  /*00d0*/  LDC.64 R4, c[0x0][0x3a8] ;  /* 0x0000ea00ff047b82 */ /* 0x000ea20000000a00 */
[----:B-1----:R-:W-:-:S04]  /*00e0*/  IMAD R0, R3, UR8, R0 ;  /* 0x0000000803007c24 */ /* 0x002fc8000f8e0200 */
[----:B----4-:R-:W-:-:S05]  /*00f0*/  IMAD.WIDE R8, R0, 0x8, R8 ;  /* 0x0000000800087825 */ /* 0x010fca00078e0208 */
[----:B---3--:R-:W2:Y:S01]  /*0100*/  LDG.E.64 R2, desc[UR4][R8.64] ;  /* 0x0000000408027981 */ /* 0x008ea2000c1e1b00 */
[----:B------:R-:W-:Y:S01]  /*0110*/  UMOV UR6, 0xfefa39ef ;  /* 0xfefa39ef00067882 */ /* 0x000fe20000000000 */
[----:B------:R-:W-:Y:S01]  /*0120*/  UMOV UR7, 0x3fe62e42 ;  /* 0x3fe62e4200077882 */ /* 0x000fe20000000000 */
[----:B------:R-:W-:Y:S01]  /*0130*/  BSSY.RECONVERGENT B0, `(.L_x_47) ;  /* 0x000003c000007945 */ /* 0x000fe20003800200 */
[----:B--2---:R-:W-:Y:S01]  /*0140*/  DMUL R2, R2, -R4 ;  /* 0x8000000402027228 */ /* 0x004fe20000000000 */
[----:B------:R-:W-:Y:S01]  /*0150*/  IMAD.MOV.U32 R4, RZ, RZ, 0x652b82fe ;  /* 0x652b82feff047424 */ /* 0x000fe200078e00ff */
[----:B------:R-:W-:-:S06]  /*0160*/  MOV R5, 0x3ff71547 ;  /* 0x3ff7154700057802 */ /* 0x000fcc0000000f00 */
[----:B------:R-:W-:Y:S02]  /*0170*/  DFMA R4, R2, R4, 6.75539944105574400000e+15 ;  /* 0x433800000204742b */ /* 0x000fe40000000004 */
[----:B------:R-:W-:-:S06]  /*0180*/  FSETP.GEU.AND P0, PT, |R3|, 4.1917929649353027344, PT ;  /* 0x4086232b0300780b */ /* 0x000fcc0003f0e200 */
[----:B------:R-:W-:-:S08]  /*0190*/  DADD R6, R4, -6.75539944105574400000e+15 ;  /* 0xc338000004067429 */ /* 0x000fd00000000000 */
[----:B------:R-:W-:Y:S01]  /*01a0*/  DFMA R10, R6, -UR6, R2 ;  /* 0x80000006060a7c2b */ /* 0x000fe20008000002 */
[----:B------:R-:W-:Y:S01]  /*01b0*/  UMOV UR6, 0x3b39803f ;  /* 0x3b39803f00067882 */ /* 0x000fe20000000000 */
[----:B------:R-:W-:-:S06]  /*01c0*/  UMOV UR7, 0x3c7abc9e ;  /* 0x3c7abc9e00077882 */ /* 0x000fcc0000000000 */
[----:B------:R-:W-:Y:S01]  /*01d0*/  DFMA R6, R6, -UR6, R10 ;  /* 0x8000000606067c2b */ /* 0x000fe2000800000a */
[----:B------:R-:W-:Y:S01]  /*01e0*/  UMOV UR6, 0x69ce2bdf ;  /* 0x69ce2bdf00067882 */ /* 0x000fe20000000000 */
[----:B------:R-:W-:Y:S01]  /*01f0*/  IMAD.MOV.U32 R10, RZ, RZ, -0x35dec16 ;  /* 0xfca213eaff0a7424 */ /* 0x000fe200078e00ff */
[----:B------:R-:W-:Y:S01]  /*0200*/  MOV R11, 0x3e928af3 ;  /* 0x3e928af3000b7802 */ /* 0x000fe20000000f00 */
[----:B------:R-:W-:-:S05]  /*0210*/  UMOV UR7, 0x3e5ade15 ;  /* 0x3e5ade1500077882 */ /* 0x000fca0000000000 */
[----:B------:R-:W-:Y:S01]  /*0220*/  DFMA R8, R6, UR6, R10 ;  /* 0x0000000606087c2b */ /* 0x000fe2000800000a */
[----:B------:R-:W-:Y:S01]  /*0230*/  UMOV UR6, 0x62401315 ;  /* 0x6240131500067882 */ /* 0x000fe20000000000 */
[----:B------:R-:W-:-:S06]  /*0240*/  UMOV UR7, 0x3ec71dee ;  /* 0x3ec71dee00077882 */ /* 0x000fcc0000000000 */
[----:B------:R-:W-:Y:S01]  /*0250*/  DFMA R8, R6, R8, UR6 ;  /* 0x0000000606087e2b */ /* 0x000fe20008000008 */
        /* <DEDUP_REMOVED lines=20> */
[C---:B------:R-:W-:Y:S01]  /*03a0*/  DFMA R8, R6.reuse, R8, UR6 ;  /* 0x0000000606087e2b */ /* 0x040fe20008000008 */
[----:B------:R-:W0:Y:S07]  /*03b0*/  LDCU.64 UR6, c[0x0][0x398] ;  /* 0x00007300ff0677ac */ /* 0x000e2e0008000a00 */
[C---:B------:R-:W-:Y:S02]  /*03c0*/  DFMA R10, R6.reuse, R8, 1 ;  /* 0x3ff00000060a742b */ /* 0x040fe40000000008 */
[----:B------:R-:W1:Y:S06]  /*03d0*/  LDC.64 R8, c[0x0][0x380] ;  /* 0x0000e000ff087b82 */ /* 0x000e6c0000000a00 */
[----:B------:R-:W-:-:S02]  /*03e0*/  DFMA R10, R6, R10, 1 ;  /* 0x3ff00000060a742b */ /* 0x000fc4000000000a */
[----:B0-----:R-:W-:-:S08]  /*03f0*/  DADD R6, -R14, UR6 ;  /* 0x000000060e067e29 */ /* 0x001fd00008000100 */
[----:B------:R-:W-:Y:S01]  /*0400*/  IMAD R13, R4, 0x100000, R11 ;  /* 0x00100000040d7824 */ /* 0x000fe200078e020b */
[----:B------:R-:W-:Y:S01]  /*0410*/  MOV R12, R10 ;  /* 0x0000000a000c7202 */ /* 0x000fe20000000f00 */
[----:B------:R-:W-:Y:S06]  /*0420*/  @!P0 BRA `(.L_x_48) ;  /* 0x0000000000308947 */ /* 0x000fec0003800000 */
[----:B------:R-:W-:Y:S01]  /*0430*/  FSETP.GEU.AND P1, PT, |R3|, 4.2275390625, PT ;  /* 0x408748000300780b */ /* 0x000fe20003f2e200 */
[C---:B------:R-:W-:Y:S02]  /*0440*/  DADD R12, R2.reuse, +INF ;  /* 0x7ff00000020c7429 */ /* 0x040fe40000000000 */
[----:B------:R-:W-:-:S08]  /*0450*/  DSETP.GEU.AND P0, PT, R2, RZ, PT ;  /* 0x000000ff0200722a */ /* 0x000fd00003f0e000 */
[----:B------:R-:W-:Y:S02]  /*0460*/  FSEL R12, R12, RZ, P0 ;  /* 0x000000ff0c0c7208 */ /* 0x000fe40000000000 */
[----:B------:R-:W-:Y:S02]  /*0470*/  @!P1 LEA.HI R5, R4, R4, RZ, 0x1 ;  /* 0x0000000404059211 */ /* 0x000fe400078f08ff */
[----:B------:R-:W-:Y:S02]  /*0480*/  FSEL R13, R13, RZ, P0 ;  /* 0x000000ff0d0d7208 */ /* 0x000fe40000000000 */
[----:B------:R-:W-:-:S04]  /*0490*/  @!P1 SHF.R.S32.HI R5, RZ, 0x1, R5 ;  /* 0x00000001ff059819 */ /* 0x000fc80000011405 */
[----:B------:R-:W-:Y:S01]  /*04a0*/  @!P1 LEA R11, R5, R11, 0x14 ;  /* 0x0000000b050b9211 */ /* 0x000fe200078ea0ff */
[----:B------:R-:W-:-:S05]  /*04b0*/  @!P1 IMAD.IADD R2, R4, 0x1, -R5 ;  /* 0x0000000104029824 */ /* 0x000fca00078e0a05 */
[----:B------:R-:W-:Y:S01]  /*04c0*/  @!P1 LEA R3, R2, 0x3ff00000, 0x14 ;  /* 0x3ff0000002039811 */ /* 0x000fe200078ea0ff */
[----:B------:R-:W-:-:S06]  /*04d0*/  @!P1 IMAD.MOV.U32 R2, RZ, RZ, RZ ;  /* 0x000000ffff029224 */ /* 0x000fcc00078e00ff */
[----:B------:R-:W-:-:S11]  /*04e0*/  @!P1 DMUL R12, R10, R2 ;  /* 0x000000020a0c9228 */ /* 0x000fd60000000000 */
.L_x_48:
[----:B------:R-:W-:Y:S05]  /*04f0*/  BSYNC.RECONVERGENT B0 ;  /* 0x0000000000007941 */ /* 0x000fea0003800200 */
.L_x_47:
[----:B------:R-:W-:Y:S01]  /*0500*/  DMUL R6, R6, R12 ;  /* 0x0000000c06067228 */ /* 0x000fe20000000000 */
[----:B-1----:R-:W-:-:S06]  /*0510*/  IMAD.WIDE R8, R0, 0x8, R8 ;  /* 0x0000000800087825 */ /* 0x002fcc00078e0208 */
[----:B------:R-:W-:Y:S01]  /*0520*/  STG.E.64 desc[UR4][R8.64], R6 ;  /* 0x0000000608007986 */ /* 0x000fe2000c101b04 */
[----:B------:R-:W-:Y:S05]  /*0530*/  EXIT ;  /* 0x000000000000794d */ /* 0x000fea0003800000 */
.L_x_49:
        /* <DEDUP_REMOVED lines=12> */
.L_x_74:


//--------------------- .text._Z21calcDistanceBetMatVecPdS_S_i --------------------------
	.section	.text._Z21calcDistanceBetMatVecPdS_S_i,"ax",@progbits
	.align	128
        .global         _Z21calcDistanceBetMatVecPdS_S_i
        .type           _Z21calcDistanceBetMatVecPdS_S_i,@function
        .size           _Z21calcDistanceBetMatVecPdS_S_i,(.L_x_64 - _Z21calcDistanceBetMatVecPdS_S_i)
        .other          _Z21calcDistanceBetMatVecPdS_S_i,@"STO_CUDA_ENTRY STV_DEFAULT"
_Z21calcDistanceBetMatVecPdS_S_i:
.text._Z21calcDistanceBetMatVecPdS_S_i:
[----:B------:R-:W-:Y:S01]  /*0000*/  LDC R1, c[0x0][0x37c] ;  /* 0x0000df00ff017b82 */ /* 0x000fe20000000800 */
[----:B------:R-:W0:Y:S07]  /*0010*/  S2R R3, SR_TID.X ;  /* 0x0000000000037919 */ /* 0x000e2e0000002100 */
[----:B------:R-:W0:Y:S01]  /*0020*/  S2UR UR6, SR_CTAID.X ;  /* 0x00000000000679c3 */ /* 0x000e220000002500 */
[----:B------:R-:W1:Y:S07]  /*0030*/  LDCU.64 UR4, c[0x0][0x358] ;  /* 0x00006b00ff0477ac */ /* 0x000e6e0008000a00 */
[----:B------:R-:W0:Y:S08]  /*0040*/  LDC R10, c[0x0][0x360] ;  /* 0x0000d800ff0a7b82 */ /* 0x000e300000000800 */
[----:B------:R-:W2:Y:S08]  /*0050*/  LDC.64 R6, c[0x0][0x390] ;  /* 0x0000e400ff067b82 */ /* 0x000eb00000000a00 */
[----:B------:R-:W3:Y:S01]  /*0060*/  LDC.64 R4, c[0x0][0x388] ;  /* 0x0000e200ff047b82 */ /* 0x000ee20000000a00 */
[----:B0-----:R-:W-:-:S04]  /*0070*/  IMAD R10, R10, UR6, R3 ;  /* 0x000000060a0a7c24 */ /* 0x001fc8000f8e0203 */
[----:B--2---:R-:W-:-:S06]  /*0080*/  IMAD.WIDE R6, R10, 0x8, R6 ;  /* 0x000000080a067825 */ /* 0x004fcc00078e0206 */
[----:B-1----:R-:W2:Y:S01]  /*0090*/  LDG.E.64 R6, desc[UR4][R6.64] ;  /* 0x0000000406067981 */ /* 0x002ea2000c1e1b00 */
[----:B---3--:R-:W-:-:S05]  /*00a0*/  IMAD.WIDE R4, R10, 0x8, R4 ;  /* 0x000000080a047825 */ /* 0x008fca00078e0204 */
[----:B------:R-:W2:Y:S01]  /*00b0*/  LDG.E.64 R2, desc[UR4][R4.64] ;  /* 0x0000000404027981 */ /* 0x000ea2000c1e1b00 */
[----:B------:R-:W-:Y:S01]  /*00c0*/  BSSY.RECONVERGENT B0, `(.L_x_50) ;  /* 0x0000004000007945 */ /* 0x000fe20003800200 */
[----:B------:R-:W-:Y:S01]  /*00d0*/  MOV R0, 0x100 ;  /* 0x0000010000007802 */ /* 0x000fe20000000f00 */
[----:B--2---:R-:W-:-:S11]  /*00e0*/  DADD R2, R2, -R6 ;  /* 0x0000000002027229 */ /* 0x004fd60000000806 */
[----:B------:R-:W-:Y:S05]  /*00f0*/  CALL.REL.NOINC `($_Z21calcDistanceBetMatVecPdS_S_i$__internal_accurate_pow) ;  /* 0x0000000000607944 */ /* 0x000fea0003c00000 */
[----:B------:R-:W-:Y:S05]  /*0100*/  BSYNC.RECONVERGENT B0 ;  /* 0x0000000000007941 */ /* 0x000fea0003800200 */
.L_x_50:
[C---:B------:R-:W-:Y:S01]  /*0110*/  DADD R4, |R2|.reuse, 2 ;  /* 0x4000000002047429 */ /* 0x040fe20000000200 */
[----:B------:R-:W0:Y:S01]  /*0120*/  LDC.64 R6, c[0x0][0x380] ;  /* 0x0000e000ff067b82 */ /* 0x000e220000000a00 */
[C---:B------:R-:W-:Y:S01]  /*0130*/  DSETP.NEU.AND P1, PT, R2.reuse, RZ, PT ;  /* 0x000000ff0200722a */ /* 0x040fe20003f2d000 */
[----:B------:R-:W-:Y:S01]  /*0140*/  BSSY.RECONVERGENT B0, `(.L_x_51) ;  /* 0x000000e000007945 */ /* 0x000fe20003800200 */
[----:B------:R-:W-:-:S06]  /*0150*/  DSETP.NEU.AND P0, PT, |R2|, 1, PT ;  /* 0x3ff000000200742a */ /* 0x000fcc0003f0d200 */
[----:B------:R-:W-:Y:S01]  /*0160*/  LOP3.LUT R4, R5, 0x7ff00000, RZ, 0xc0, !PT ;  /* 0x7ff0000005047812 */ /* 0x000fe200078ec0ff */
[----:B------:R-:W-:-:S03]  /*0170*/  IMAD.MOV.U32 R5, RZ, RZ, R9 ;  /* 0x000000ffff057224 */ /* 0x000fc600078e0009 */
[----:B------:R-:W-:Y:S01]  /*0180*/  ISETP.NE.AND P2, PT, R4, 0x7ff00000, PT ;  /* 0x7ff000000400780c */ /* 0x000fe20003f45270 */
[----:B------:R-:W-:Y:S01]  /*0190*/  IMAD.MOV.U32 R4, RZ, RZ, R8 ;  /* 0x000000ffff047224 */ /* 0x000fe200078e0008 */
[----:B------:R-:W-:-:S11]  /*01a0*/  @!P1 CS2R R4, SRZ ;  /* 0x0000000000049805 */ /* 0x000fd6000001ff00 */
[----:B------:R-:W-:Y:S05]  /*01b0*/  @P2 BRA `(.L_x_52) ;  /* 0x0000000000182947 */ /* 0x000fea0003800000 */
[----:B------:R-:W-:-:S14]  /*01c0*/  DSETP.NAN.AND P1, PT, R2, R2, PT ;  /* 0x000000020200722a */ /* 0x000fdc0003f28000 */
[----:B------:R-:W-:Y:S01]  /*01d0*/  @P1 DADD R4, |R2|, 2 ;  /* 0x4000000002041429 */ /* 0x000fe20000000200 */
[----:B------:R-:W-:Y:S10]  /*01e0*/  @P1 BRA `(.L_x_52) ;  /* 0x00000000000c1947 */ /* 0x000ff40003800000 */
[----:B------:R-:W-:-:S14]  /*01f0*/  DSETP.NEU.AND P1, PT, |R2|, +INF , PT ;  /* 0x7ff000000200742a */ /* 0x000fdc0003f2d200 */
[----:B------:R-:W-:Y:S02]  /*0200*/  @!P1 IMAD.MOV.U32 R4, RZ, RZ, 0x0 ;  /* 0x00000000ff049424 */ /* 0x000fe400078e00ff */
[----:B------:R-:W-:-:S07]  /*0210*/  @!P1 IMAD.MOV.U32 R5, RZ, RZ, 0x7ff00000 ;  /* 0x7ff00000ff059424 */ /* 0x000fce00078e00ff */
.L_x_52:
[----:B------:R-:W-:Y:S05]  /*0220*/  BSYNC.RECONVERGENT B0 ;  /* 0x0000000000007941 */ /* 0x000fea0003800200 */
.L_x_51:
[----:B------:R-:W-:Y:S01]  /*0230*/  FSEL R2, R4, RZ, P0 ;  /* 0x000000ff04027208 */ /* 0x000fe20000000000 */
[----:B0-----:R-:W-:Y:S01]  /*0240*/  IMAD.WIDE R10, R10, 0x8, R6 ;  /* 0x000000080a0a7825 */ /* 0x001fe200078e0206 */
[----:B------:R-:W-:-:S05]  /*0250*/  FSEL R3, R5, 1.875, P0 ;  /* 0x3ff0000005037808 */ /* 0x000fca0000000000 */
[----:B------:R-:W-:Y:S01]  /*0260*/  STG.E.64 desc[UR4][R10.64], R2 ;  /* 0x000000020a007986 */ /* 0x000fe2000c101b04 */
[----:B------:R-:W-:Y:S05]  /*0270*/  EXIT ;  /* 0x000000000000794d */ /* 0x000fea0003800000 */
        .type           $_Z21calcDistanceBetMatVecPdS_S_i$__internal_accurate_pow,@function
        .size           $_Z21calcDistanceBetMatVecPdS_S_i$__internal_accurate_pow,(.L_x_64 - $_Z21calcDistanceBetMatVecPdS_S_i$__internal_accurate_pow)
$_Z21calcDistanceBetMatVecPdS_S_i$__internal_accurate_pow:
[----:B------:R-:W-:Y:S01]  /*0280*/  DADD R4, -RZ, |R2| ;  /* 0x00000000ff047229 */ /* 0x000fe20000000502 */
[----:B------:R-:W-:Y:S01]  /*0290*/  IMAD.MOV.U32 R14, RZ, RZ, RZ ;  /* 0x000000ffff0e7224 */ /* 0x000fe200078e00ff */
[----:B------:R-:W-:Y:S01]  /*02a0*/  MOV R19, 0x3ed0f5d2 ;  /* 0x3ed0f5d200137802 */ /* 0x000fe20000000f00 */
[----:B------:R-:W-:Y:S01]  /*02b0*/  IMAD.MOV.U32 R18, RZ, RZ, 0x41ad3b5a ;  /* 0x41ad3b5aff127424 */ /* 0x000fe200078e00ff */
[----:B------:R-:W-:Y:S01]  /*02c0*/  UMOV UR6, 0x7d2cafe2 ;  /* 0x7d2cafe200067882 */ /* 0x000fe20000000000 */
[----:B------:R-:W-:Y:S01]  /*02d0*/  UMOV UR7, 0x3eb0f5ff ;  /* 0x3eb0f5ff00077882 */ /* 0x000fe20000000000 */
[----:B------:R-:W-:Y:S01]  /*02e0*/  UMOV UR8, 0x3b39803f ;  /* 0x3b39803f00087882 */ /* 0x000fe20000000000 */
[----:B------:R-:W-:-:S03]  /*02f0*/  UMOV UR9, 0x3c7abc9e ;  /* 0x3c7abc9e00097882 */ /* 0x000fc60000000000 */
[----:B------:R-:W-:Y:S02]  /*0300*/  ISETP.GT.U32.AND P0, PT, R5, 0xfffff, PT ;  /* 0x000fffff0500780c */ /* 0x000fe40003f04070 */
[----:B------:R-:W-:-:S11]  /*0310*/  MOV R6, R5 ;  /* 0x0000000500067202 */ /* 0x000fd60000000f00 */
[----:B------:R-:W-:-:S10]  /*0320*/  @!P0 DMUL R22, R4, 1.80143985094819840000e+16 ;  /* 0x4350000004168828 */ /* 0x000fd40000000000 */
[----:B------:R-:W-:Y:S02]  /*0330*/  @!P0 IMAD.MOV.U32 R6, RZ, RZ, R23 ;  /* 0x000000ffff068224 */ /* 0x000fe400078e0017 */
[----:B------:R-:W-:-:S03]  /*0340*/  @!P0 IMAD.MOV.U32 R4, RZ, RZ, R22 ;  /* 0x000000ffff048224 */ /* 0x000fc600078e0016 */
[----:B------:R-:W-:Y:S01]  /*0350*/  LOP3.LUT R6, R6, 0x800fffff, RZ, 0xc0, !PT ;  /* 0x800fffff06067812 */ /* 0x000fe200078ec0ff */
[----:B------:R-:W-:Y:S01]  /*0360*/  IMAD.MOV.U32 R12, RZ, RZ, R4 ;  /* 0x000000ffff0c7224 */ /* 0x000fe200078e0004 */
[----:B------:R-:W-:Y:S02]  /*0370*/  SHF.R.U32.HI R4, RZ, 0x14, R5 ;  /* 0x00000014ff047819 */ /* 0x000fe40000011605 */
[----:B------:R-:W-:Y:S02]  /*0380*/  LOP3.LUT R13, R6, 0x3ff00000, RZ, 0xfc, !PT ;  /* 0x3ff00000060d7812 */ /* 0x000fe400078efcff */
[----:B------:R-:W-:Y:S02]  /*0390*/  @!P0 LEA.HI R4, R23, 0xffffffca, RZ, 0xc ;  /* 0xffffffca17048811 */ /* 0x000fe400078f60ff */
[----:B------:R-:W-:-:S03]  /*03a0*/  ISETP.GE.U32.AND P1, PT, R13, 0x3ff6a09f, PT ;  /* 0x3ff6a09f0d00780c */ /* 0x000fc60003f26070 */
[----:B------:R-:W-:-:S10]  /*03b0*/  VIADD R5, R4, 0xfffffc01 ;  /* 0xfffffc0104057836 */ /* 0x000fd40000000000 */
[----:B------:R-:W-:Y:S02]  /*03c0*/  @P1 IADD3 R7, PT, PT, R13, -0x100000, RZ ;  /* 0xfff000000d071810 */ /* 0x000fe40007ffe0ff */
[----:B------:R-:W-:-:S03]  /*03d0*/  @P1 IADD3 R5, PT, PT, R4, -0x3fe, RZ ;  /* 0xfffffc0204051810 */ /* 0x000fc60007ffe0ff */
[----:B------:R-:W-:Y:S01]  /*03e0*/  @P1 IMAD.MOV.U32 R13, RZ, RZ, R7 ;  /* 0x000000ffff0d1224 */ /* 0x000fe200078e0007 */
[----:B------:R-:W-:Y:S01]  /*03f0*/  LOP3.LUT R4, R5, 0x80000000, RZ, 0x3c, !PT ;  /* 0x8000000005047812 */ /* 0x000fe200078e3cff */
[----:B------:R-:W-:-:S04]  /*0400*/  IMAD.MOV.U32 R5, RZ, RZ, 0x43300000 ;  /* 0x43300000ff057424 */ /* 0x000fc800078e00ff */
[C---:B------:R-:W-:Y:S02]  /*0410*/  DADD R8, R12.reuse, 1 ;  /* 0x3ff000000c087429 */ /* 0x040fe40000000000 */
[----:B------:R-:W-:-:S04]  /*0420*/  DADD R12, R12, -1 ;  /* 0xbff000000c0c7429 */ /* 0x000fc80000000000 */
[----:B------:R-:W0:Y:S02]  /*0430*/  MUFU.RCP64H R15, R9 ;  /* 0x00000009000f7308 */ /* 0x000e240000001800 */
[----:B0-----:R-:W-:-:S08]  /*0440*/  DFMA R6, -R8, R14, 1 ;  /* 0x3ff000000806742b */ /* 0x001fd0000000010e */
[----:B------:R-:W-:-:S08]  /*0450*/  DFMA R6, R6, R6, R6 ;  /* 0x000000060606722b */ /* 0x000fd00000000006 */
[----:B------:R-:W-:-:S08]  /*0460*/  DFMA R14, R14, R6, R14 ;  /* 0x000000060e0e722b */ /* 0x000fd0000000000e */
[----:B------:R-:W-:-:S08]  /*0470*/  DMUL R6, R12, R14 ;  /* 0x0000000e0c067228 */ /* 0x000fd00000000000 */
[----:B------:R-:W-:-:S08]  /*0480*/  DFMA R6, R12, R14, R6 ;  /* 0x0000000e0c06722b */ /* 0x000fd00000000006 */
[----:B------:R-:W-:Y:S02]  /*0490*/  DMUL R16, R6, R6 ;  /* 0x0000000606107228 */ /* 0x000fe40000000000 */
[----:B------:R-:W-:-:S06]  /*04a0*/  DADD R20, R12, -R6 ;  /* 0x000000000c147229 */ /* 0x000fcc0000000806 */
[----:B------:R-:W-:Y:S01]  /*04b0*/  DFMA R8, R16, UR6, R18 ;  /* 0x0000000610087c2b */ /* 0x000fe20008000012 */
[----:B------:R-:W-:Y:S01]  /*04c0*/  UMOV UR6, 0x75488a3f ;  /* 0x75488a3f00067882 */ /* 0x000fe20000000000 */
[----:B------:R-:W-:Y:S01]  /*04d0*/  UMOV UR7, 0x3ef3b20a ;  /* 0x3ef3b20a00077882 */ /* 0x000fe20000000000 */
[----:B------:R-:W-:-:S05]  /*04e0*/  DADD R20, R20, R20 ;  /* 0x0000000014147229 */ /* 0x000fca0000000014 */
[----:B------:R-:W-:Y:S01]  /*04f0*/  DFMA R8, R16, R8, UR6 ;  /* 0x0000000610087e2b */ /* 0x000fe20008000008 */
[----:B------:R-:W-:Y:S01]  /*0500*/  UMOV UR6, 0xe4faecd5 ;  /* 0xe4faecd500067882 */ /* 0x000fe20000000000 */
[----:B------:R-:W-:Y:S01]  /*0510*/  UMOV UR7, 0x3f1745cd ;  /* 0x3f1745cd00077882 */ /* 0x000fe20000000000 */
[-C--:B------:R-:W-:Y:S02]  /*0520*/  DFMA R20, R12, -R6.reuse, R20 ;  /* 0x800000060c14722b */ /* 0x080fe40000000014 */
[----:B------:R-:W-:-:S03]  /*0530*/  DMUL R12, R6, R6 ;  /* 0x00000006060c7228 */ /* 0x000fc60000000000 */
[----:B------:R-:W-:Y:S01]  /*0540*/  DFMA R8, R16, R8, UR6 ;  /* 0x0000000610087e2b */ /* 0x000fe20008000008 */
[----:B------:R-:W-:Y:S01]  /*0550*/  UMOV UR6, 0x258a578b ;  /* 0x258a578b00067882 */ /* 0x000fe20000000000 */
[----:B------:R-:W-:Y:S01]  /*0560*/  UMOV UR7, 0x3f3c71c7 ;  /* 0x3f3c71c700077882 */ /* 0x000fe20000000000 */
[----:B------:R-:W-:-:S05]  /*0570*/  DMUL R14, R14, R20 ;  /* 0x000000140e0e7228 */ /* 0x000fca0000000000 */
        /* <DEDUP_REMOVED lines=9> */
[----:B------:R-:W-:-:S08]  /*0610*/  DFMA R8, R16, R18, UR6 ;  /* 0x0000000610087e2b */ /* 0x000fd00008000012 */
[----:B------:R-:W-:Y:S01]  /*0620*/  DADD R24, -R8, UR6 ;  /* 0x0000000608187e29 */ /* 0x000fe20008000100 */
[----:B------:R-:W-:Y:S01]  /*0630*/  UMOV UR6, 0xb9e7b0 ;  /* 0x00b9e7b000067882 */ /* 0x000fe20000000000 */
[----:B------:R-:W-:-:S06]  /*0640*/  UMOV UR7, 0x3c46a4cb ;  /* 0x3c46a4cb00077882 */ /* 0x000fcc0000000000 */
[----:B------:R-:W-:Y:S02]  /*0650*/  DFMA R20, R16, R18, R24 ;  /* 0x000000121014722b */ /* 0x000fe40000000018 */
[C---:B------:R-:W-:Y:S01]  /*0660*/  DMUL R16, R6.reuse, R12 ;  /* 0x0000000c06107228 */ /* 0x040fe20000000000 */
[----:B------:R-:W-:Y:S01]  /*0670*/  VIADD R19, R15, 0x100000 ;  /* 0x001000000f137836 */ /* 0x000fe20000000000 */
[----:B------:R-:W-:Y:S01]  /*0680*/  DFMA R24, R6, R6, -R12 ;  /* 0x000000060618722b */ /* 0x000fe2000000080c */
[----:B------:R-:W-:-:S03]  /*0690*/  IMAD.MOV.U32 R18, RZ, RZ, R14 ;  /* 0x000000ffff127224 */ /* 0x000fc600078e000e */
[----:B------:R-:W-:Y:S01]  /*06a0*/  DADD R20, R20, -UR6 ;  /* 0x8000000614147e29 */ /* 0x000fe20008000000 */
[----:B------:R-:W-:Y:S01]  /*06b0*/  UMOV UR6, 0x80000000 ;  /* 0x8000000000067882 */ /* 0x000fe20000000000 */
[C---:B------:R-:W-:Y:S01]  /*06c0*/  DFMA R26, R6.reuse, R12, -R16 ;  /* 0x0000000c061a722b */ /* 0x040fe20000000810 */
[----:B------:R-:W-:Y:S01]  /*06d0*/  UMOV UR7, 0x43300000 ;  /* 0x4330000000077882 */ /* 0x000fe20000000000 */
[----:B------:R-:W-:-:S04]  /*06e0*/  DFMA R24, R6, R18, R24 ;  /* 0x000000120618722b */ /* 0x000fc80000000018 */
[----:B------:R-:W-:Y:S02]  /*06f0*/  DADD R18, R8, R20 ;  /* 0x0000000008127229 */ /* 0x000fe40000000014 */
[----:B------:R-:W-:-:S06]  /*0700*/  DFMA R26, R14, R12, R26 ;  /* 0x0000000c0e1a722b */ /* 0x000fcc000000001a */
[----:B------:R-:W-:Y:S02]  /*0710*/  DMUL R12, R18, R16 ;  /* 0x00000010120c7228 */ /* 0x000fe40000000000 */
[----:B------:R-:W-:Y:S02]  /*0720*/  DFMA R24, R6, R24, R26 ;  /* 0x000000180618722b */ /* 0x000fe4000000001a */
[----:B------:R-:W-:-:S04]  /*0730*/  DADD R26, R8, -R18 ;  /* 0x00000000081a7229 */ /* 0x000fc80000000812 */
[----:B------:R-:W-:-:S04]  /*0740*/  DFMA R8, R18, R16, -R12 ;  /* 0x000000101208722b */ /* 0x000fc8000000080c */
[----:B------:R-:W-:-:S04]  /*0750*/  DADD R26, R20, R26 ;  /* 0x00000000141a7229 */ /* 0x000fc8000000001a */
[----:B------:R-:W-:-:S08]  /*0760*/  DFMA R8, R18, R24, R8 ;  /* 0x000000181208722b */ /* 0x000fd00000000008 */
[----:B------:R-:W-:-:S08]  /*0770*/  DFMA R26, R26, R16, R8 ;  /* 0x000000101a1a722b */ /* 0x000fd00000000008 */
[----:B------:R-:W-:-:S08]  /*0780*/  DADD R16, R12, R26 ;  /* 0x000000000c107229 */ /* 0x000fd0000000001a */
[--C-:B------:R-:W-:Y:S02]  /*0790*/  DADD R8, R6, R16.reuse ;  /* 0x0000000006087229 */ /* 0x100fe40000000010 */
[----:B------:R-:W-:-:S06]  /*07a0*/  DADD R12, R12, -R16 ;  /* 0x000000000c0c7229 */ /* 0x000fcc0000000810 */
[----:B------:R-:W-:Y:S02]  /*07b0*/  DADD R6, R6, -R8 ;  /* 0x0000000006067229 */ /* 0x000fe40000000808 */
[----:B------:R-:W-:-:S06]  /*07c0*/  DADD R12, R26, R12 ;  /* 0x000000001a0c7229 */ /* 0x000fcc000000000c */
[----:B------:R-:W-:-:S08]  /*07d0*/  DADD R6, R16, R6 ;  /* 0x0000000010067229 */ /* 0x000fd00000000006 */
[----:B------:R-:W-:-:S08]  /*07e0*/  DADD R6, R12, R6 ;  /* 0x000000000c067229 */ /* 0x000fd00000000006 */
[----:B------:R-:W-:Y:S02]  /*07f0*/  DADD R6, R14, R6 ;  /* 0x000000000e067229 */ /* 0x000fe40000000006 */
[----:B------:R-:W-:Y:S01]  /*0800*/  DADD R14, R4, -UR6 ;  /* 0x80000006040e7e29 */ /* 0x000fe20008000000 */
[----:B------:R-:W-:Y:S01]  /*0810*/  UMOV UR6, 0xfefa39ef ;  /* 0xfefa39ef00067882 */ /* 0x000fe20000000000 */
[----:B------:R-:W-:-:S04]  /*0820*/  UMOV UR7, 0x3fe62e42 ;  /* 0x3fe62e4200077882 */ /* 0x000fc80000000000 */
[----:B------:R-:W-:-:S08]  /*0830*/  DADD R12, R8, R6 ;  /* 0x00000000080c7229 */ /* 0x000fd00000000006 */
[--C-:B------:R-:W-:Y:S02]  /*0840*/  DFMA R4, R14, UR6, R12.reuse ;  /* 0x000000060e047c2b */ /* 0x100fe4000800000c */
[----:B------:R-:W-:-:S06]  /*0850*/  DADD R8, R8, -R12 ;  /* 0x0000000008087229 */ /* 0x000fcc000000080c */
[----:B------:R-:W-:Y:S02]  /*0860*/  DFMA R16, R14, -UR6, R4 ;  /* 0x800000060e107c2b */ /* 0x000fe40008000004 */
[----:B------:R-:W-:-:S06]  /*0870*/  DADD R8, R6, R8 ;  /* 0x0000000006087229 */ /* 0x000fcc0000000008 */
[----:B------:R-:W-:-:S08]  /*0880*/  DADD R16, -R12, R16 ;  /* 0x000000000c107229 */ /* 0x000fd00000000110 */
[----:B------:R-:W-:-:S08]  /*0890*/  DADD R8, R8, -R16 ;  /* 0x0000000008087229 */ /* 0x000fd00000000810 */
[----:B------:R-:W-:-:S08]  /*08a0*/  DFMA R8, R14, UR8, R8 ;  /* 0x000000080e087c2b */ /* 0x000fd00008000008 */
[----:B------:R-:W-:-:S08]  /*08b0*/  DADD R6, R4, R8 ;  /* 0x0000000004067229 */ /* 0x000fd00000000008 */
[----:B------:R-:W-:Y:S02]  /*08c0*/  DADD R12, R4, -R6 ;  /* 0x00000000040c7229 */ /* 0x000fe40000000806 */
[----:B------:R-:W-:-:S06]  /*08d0*/  DMUL R4, R6, 2 ;  /* 0x4000000006047828 */ /* 0x000fcc0000000000 */
[----:B------:R-:W-:Y:S02]  /*08e0*/  DADD R12, R8, R12 ;  /* 0x00000000080c7229 */ /* 0x000fe4000000000c */
[----:B------:R-:W-:Y:S01]  /*08f0*/  DFMA R6, R6, 2, -R4 ;  /* 0x400000000606782b */ /* 0x000fe20000000804 */
[----:B------:R-:W-:Y:S02]  /*0900*/  IMAD.MOV.U32 R8, RZ, RZ, 0x652b82fe ;  /* 0x652b82feff087424 */ /* 0x000fe400078e00ff */
[----:B------:R-:W-:-:S05]  /*0910*/  IMAD.MOV.U32 R9, RZ, RZ, 0x3ff71547 ;  /* 0x3ff71547ff097424 */ /* 0x000fca00078e00ff */
[----:B------:R-:W-:-:S08]  /*0920*/  DFMA R12, R12, 2, R6 ;  /* 0x400000000c0c782b */ /* 0x000fd00000000006 */
[----:B------:R-:W-:-:S08]  /*0930*/  DADD R6, R4, R12 ;  /* 0x0000000004067229 */ /* 0x000fd0000000000c */
[----:B------:R-:W-:Y:S02]  /*0940*/  DFMA R8, R6, R8, 6.75539944105574400000e+15 ;  /* 0x433800000608742b */ /* 0x000fe40000000008 */
[----:B------:R-:W-:Y:S01]  /*0950*/  FSETP.GEU.AND P0, PT, |R7|, 4.1917929649353027344, PT ;  /* 0x4086232b0700780b */ /* 0x000fe20003f0e200 */
[----:B------:R-:W-:-:S05]  /*0960*/  DADD R4, R4, -R6 ;  /* 0x0000000004047229 */ /* 0x000fca0000000806 */
[----:B------:R-:W-:-:S03]  /*0970*/  DADD R14, R8, -6.75539944105574400000e+15 ;  /* 0xc3380000080e7429 */ /* 0x000fc60000000000 */
[----:B------:R-:W-:-:S05]  /*0980*/  DADD R12, R12, R4 ;  /* 0x000000000c0c7229 */ /* 0x000fca0000000004 */
[----:B------:R-:W-:Y:S01]  /*0990*/  DFMA R16, R14, -UR6, R6 ;  /* 0x800000060e107c2b */ /* 0x000fe20008000006 */
[----:B------:R-:W-:Y:S01]  /*09a0*/  UMOV UR6, 0x3b39803f ;  /* 0x3b39803f00067882 */ /* 0x000fe20000000000 */
[----:B------:R-:W-:-:S06]  /*09b0*/  UMOV UR7, 0x3c7abc9e ;  /* 0x3c7abc9e00077882 */ /* 0x000fcc0000000000 */
[----:B------:R-:W-:Y:S01]  /*09c0*/  DFMA R14, R14, -UR6, R16 ;  /* 0x800000060e0e7c2b */ /* 0x000fe20008000010 */
[----:B------:R-:W-:Y:S01]  /*09d0*/  UMOV UR6, 0x69ce2bdf ;  /* 0x69ce2bdf00067882 */ /* 0x000fe20000000000 */
[----:B------:R-:W-:Y:S01]  /*09e0*/  MOV R16, 0xfca213ea ;  /* 0xfca213ea00107802 */ /* 0x000fe20000000f00 */
[----:B------:R-:W-:Y:S01]  /*09f0*/  IMAD.MOV.U32 R17, RZ, RZ, 0x3e928af3 ;  /* 0x3e928af3ff117424 */ /* 0x000fe200078e00ff */
        /* <DEDUP_REMOVED lines=26> */
[----:B------:R-:W-:-:S08]  /*0ba0*/  DFMA R16, R14, R16, 1 ;  /* 0x3ff000000e10742b */ /* 0x000fd00000000010 */
[----:B------:R-:W-:-:S10]  /*0bb0*/  DFMA R14, R14, R16, 1 ;  /* 0x3ff000000e0e742b */ /* 0x000fd40000000010 */
[----:B------:R-:W-:Y:S02]  /*0bc0*/  IMAD R5, R8, 0x100000, R15 ;  /* 0x0010000008057824 */ /* 0x000fe400078e020f */
[----:B------:R-:W-:Y:S01]  /*0bd0*/  IMAD.MOV.U32 R4, RZ, RZ, R14 ;  /* 0x000000ffff047224 */ /* 0x000fe200078e000e */
[----:B------:R-:W-:Y:S06]  /*0be0*/  @!P0 BRA `(.L_x_53) ;  /* 0x0000000000308947 */ /* 0x000fec0003800000 */
[----:B------:R-:W-:Y:S01]  /*0bf0*/  FSETP.GEU.AND P1, PT, |R7|, 4.2275390625, PT ;  /* 0x408748000700780b */ /* 0x000fe20003f2e200 */
[C---:B------:R-:W-:Y:S02]  /*0c00*/  DADD R16, R6.reuse, +INF ;  /* 0x7ff0000006107429 */ /* 0x040fe40000000000 */
[----:B------:R-:W-:-:S08]  /*0c10*/  DSETP.GEU.AND P0, PT, R6, RZ, PT ;  /* 0x000000ff0600722a */ /* 0x000fd00003f0e000 */
[----:B------:R-:W-:Y:S02]  /*0c20*/  FSEL R5, R17, RZ, P0 ;  /* 0x000000ff11057208 */ /* 0x000fe40000000000 */
[----:B------:R-:W-:-:S04]  /*0c30*/  @!P1 LEA.HI R4, R8, R8, RZ, 0x1 ;  /* 0x0000000808049211 */ /* 0x000fc800078f08ff */
[----:B------:R-:W-:Y:S02]  /*0c40*/  @!P1 SHF.R.S32.HI R7, RZ, 0x1, R4 ;  /* 0x00000001ff079819 */ /* 0x000fe40000011404 */
[----:B------:R-:W-:Y:S02]  /*0c50*/  FSEL R4, R16, RZ, P0 ;  /* 0x000000ff10047208 */ /* 0x000fe40000000000 */
[----:B------:R-:W-:Y:S01]  /*0c60*/  @!P1 IADD3 R6, PT, PT, R8, -R7, RZ ;  /* 0x8000000708069210 */ /* 0x000fe20007ffe0ff */
[----:B------:R-:W-:-:S03]  /*0c70*/  @!P1 IMAD R15, R7, 0x100000, R15 ;  /* 0x00100000070f9824 */ /* 0x000fc600078e020f */
[----:B------:R-:W-:Y:S01]  /*0c80*/  @!P1 LEA R7, R6, 0x3ff00000, 0x14 ;  /* 0x3ff0000006079811 */ /* 0x000fe200078ea0ff */
[----:B------:R-:W-:-:S06]  /*0c90*/  @!P1 IMAD.MOV.U32 R6, RZ, RZ, RZ ;  /* 0x000000ffff069224 */ /* 0x000fcc00078e00ff */
[----:B------:R-:W-:-:S11]  /*0ca0*/  @!P1 DMUL R4, R14, R6 ;  /* 0x000000060e049228 */ /* 0x000fd60000000000 */
.L_x_53:
[----:B------:R-:W-:Y:S02]  /*0cb0*/  DFMA R6, R12, R4, R4 ;  /* 0x000000040c06722b */ /* 0x000fe40000000004 */
[----:B------:R-:W-:-:S08]  /*0cc0*/  DSETP.NEU.AND P0, PT, |R4|, +INF , PT ;  /* 0x7ff000000400742a */ /* 0x000fd00003f0d200 */
[----:B------:R-:W-:Y:S02]  /*0cd0*/  FSEL R8, R4, R6, !P0 ;  /* 0x0000000604087208 */ /* 0x000fe40004000000 */
[----:B------:R-:W-:Y:S01]  /*0ce0*/  FSEL R9, R5, R7, !P0 ;  /* 0x0000000705097208 */ /* 0x000fe20004000000 */
[----:B------:R-:W-:Y:S01]  /*0cf0*/  IMAD.MOV.U32 R5, RZ, RZ, 0x0 ;  /* 0x00000000ff057424 */ /* 0x000fe200078e00ff */
[----:B------:R-:W-:-:S04]  /*0d00*/  MOV R4, R0 ;  /* 0x0000000000047202 */ /* 0x000fc80000000f00 */
[----:B------:R-:W-:Y:S05]  /*0d10*/  RET.REL.NODEC R4 `(_Z21calcDistanceBetMatVecPdS_S_i) ;  /* 0xfffffff004b87950 */ /* 0x000fea0003c3ffff */
.L_x_54:
        /* <DEDUP_REMOVED lines=14> */
.L_x_64:


//--------------------- .text._Z19calcDistanceBetMatsPdS_S_i --------------------------
	.section	.text._Z19calcDistanceBetMatsPdS_S_i,"ax",@progbits
	.align	128
        .global         _Z19calcDistanceBetMatsPdS_S_i
        .type           _Z19calcDistanceBetMatsPdS_S_i,@function
        .size           _Z19calcDistanceBetMatsPdS_S_i,(.L_x_65 - _Z19calcDistanceBetMatsPdS_S_i)
        .other          _Z19calcDistanceBetMatsPdS_S_i,@"STO_CUDA_ENTRY STV_DEFAULT"
_Z19calcDistanceBetMatsPdS_S_i:
.text._Z19calcDistanceBetMatsPdS_S_i:
        /* <DEDUP_REMOVED lines=12> */
[----:B--2---:R-:W-:-:S04]  /*00c0*/  IMAD R3, R0, UR7, R9 ;  /* 0x0000000700037c24 */ /* 0x004fc8000f8e0209 */
[----:B-1----:R-:W-:-:S04]  /*00d0*/  IMAD R10, R3, UR8, R10 ;  /* 0x00000008030a7c24 */ /* 0x002fc8000f8e020a */
[----:B----4-:R-:W-:-:S06]  /*00e0*/  IMAD.WIDE R6, R10, 0x8, R6 ;  /* 0x000000080a067825 */ /* 0x010fcc00078e0206 */
[----:B---3--:R-:W2:Y:S01]  /*00f0*/  LDG.E.64 R6, desc[UR4][R6.64] ;  /* 0x0000000406067981 */ /* 0x008ea2000c1e1b00 */
[----:B0-----:R-:W-:-:S05]  /*0100*/  IMAD.WIDE R4, R10, 0x8, R4 ;  /* 0x000000080a047825 */ /* 0x001fca00078e0204 */
[----:B------:R-:W2:Y:S01]  /*0110*/  LDG.E.64 R2, desc[UR4][R4.64] ;  /* 0x0000000404027981 */ /* 0x000ea2000c1e1b00 */
[----:B------:R-:W-:Y:S01]  /*0120*/  BSSY.RECONVERGENT B0, `(.L_x_55) ;  /* 0x0000004000007945 */ /* 0x000fe20003800200 */
[----:B------:R-:W-:Y:S01]  /*0130*/  MOV R0, 0x160 ;  /* 0x0000016000007802 */ /* 0x000fe20000000f00 */
[----:B--2---:R-:W-:-:S11]  /*0140*/  DADD R2, R2, -R6 ;  /* 0x0000000002027229 */ /* 0x004fd60000000806 */
[----:B------:R-:W-:Y:S05]  /*0150*/  CALL.REL.NOINC `($_Z19calcDistanceBetMatsPdS_S_i$__internal_accurate_pow) ;  /* 0x0000000000607944 */ /* 0x000fea0003c00000 */
[----:B------:R-:W-:Y:S05]  /*0160*/  BSYNC.RECONVERGENT B0 ;  /* 0x0000000000007941 */ /* 0x000fea0003800200 */
.L_x_55:
        /* <DEDUP_REMOVED lines=15> */
[----:B------:R-:W-:Y:S01]  /*0260*/  @!P1 IMAD.MOV.U32 R4, RZ, RZ, 0x0 ;  /* 0x00000000ff049424 */ /* 0x000fe200078e00ff */
[----:B------:R-:W-:-:S07]  /*0270*/  @!P1 MOV R5, 0x7ff00000 ;  /* 0x7ff0000000059802 */ /* 0x000fce0000000f00 */
.L_x_57:
[----:B------:R-:W-:Y:S05]  /*0280*/  BSYNC.RECONVERGENT B0 ;  /* 0x0000000000007941 */ /* 0x000fea0003800200 */
.L_x_56:
[----:B------:R-:W-:Y:S01]  /*0290*/  FSEL R2, R4, RZ, P0 ;  /* 0x000000ff04027208 */ /* 0x000fe20000000000 */
[----:B0-----:R-:W-:Y:S01]  /*02a0*/  IMAD.WIDE R10, R10, 0x8, R6 ;  /* 0x000000080a0a7825 */ /* 0x001fe200078e0206 */
[----:B------:R-:W-:-:S05]  /*02b0*/  FSEL R3, R5, 1.875, P0 ;  /* 0x3ff0000005037808 */ /* 0x000fca0000000000 */
[----:B------:R-:W-:Y:S01]  /*02c0*/  STG.E.64 desc[UR4][R10.64], R2 ;  /* 0x000000020a007986 */ /* 0x000fe2000c101b04 */
[----:B------:R-:W-:Y:S05]  /*02d0*/  EXIT ;  /* 0x000000000000794d */ /* 0x000fea0003800000 */
        .type           $_Z19calcDistanceBetMatsPdS_S_i$__internal_accurate_pow,@function
        .size           $_Z19calcDistanceBetMatsPdS_S_i$__internal_accurate_pow,(.L_x_65 - $_Z19calcDistanceBetMatsPdS_S_i$__internal_accurate_pow)
$_Z19calcDistanceBetMatsPdS_S_i$__internal_accurate_pow:
        /* <DEDUP_REMOVED lines=8> */
[----:B------:R-:W-:Y:S01]  /*0360*/  ISETP.GT.U32.AND P0, PT, R5, 0xfffff, PT ;  /* 0x000fffff0500780c */ /* 0x000fe20003f04070 */
[----:B------:R-:W-:-:S12]  /*0370*/  IMAD.MOV.U32 R6, RZ, RZ, R5 ;  /* 0x000000ffff067224 */ /* 0x000fd800078e0005 */
[----:B------:R-:W-:-:S10]  /*0380*/  @!P0 DMUL R22, R4, 1.80143985094819840000e+16 ;  /* 0x4350000004168828 */ /* 0x000fd40000000000 */
[----:B------:R-:W-:Y:S02]  /*0390*/  @!P0 IMAD.MOV.U32 R6, RZ, RZ, R23 ;  /* 0x000000ffff068224 */ /* 0x000fe400078e0017 */
[----:B------:R-:W-:-:S03]  /*03a0*/  @!P0 IMAD.MOV.U32 R4, RZ, RZ, R22 ;  /* 0x000000ffff048224 */ /* 0x000fc600078e0016 */
[----:B------:R-:W-:Y:S02]  /*03b0*/  LOP3.LUT R6, R6, 0x800fffff, RZ, 0xc0, !PT ;  /* 0x800fffff06067812 */ /* 0x000fe400078ec0ff */
[----:B------:R-:W-:Y:S02]  /*03c0*/  MOV R12, R4 ;  /* 0x00000004000c7202 */ /* 0x000fe40000000f00 */
[----:B------:R-:W-:Y:S02]  /*03d0*/  LOP3.LUT R13, R6, 0x3ff00000, RZ, 0xfc, !PT ;  /* 0x3ff00000060d7812 */ /* 0x000fe400078efcff */
[----:B------:R-:W-:Y:S02]  /*03e0*/  SHF.R.U32.HI R4, RZ, 0x14, R5 ;  /* 0x00000014ff047819 */ /* 0x000fe40000011605 */
[----:B------:R-:W-:Y:S02]  /*03f0*/  ISETP.GE.U32.AND P1, PT, R13, 0x3ff6a09f, PT ;  /* 0x3ff6a09f0d00780c */ /* 0x000fe40003f26070 */
[----:B------:R-:W-:-:S04]  /*0400*/  @!P0 LEA.HI R4, R23, 0xffffffca, RZ, 0xc ;  /* 0xffffffca17048811 */ /* 0x000fc800078f60ff */
[----:B------:R-:W-:-:S07]  /*0410*/  IADD3 R5, PT, PT, R4, -0x3ff, RZ ;  /* 0xfffffc0104057810 */ /* 0x000fce0007ffe0ff */
[----:B------:R-:W-:Y:S02]  /*0420*/  @P1 VIADD R7, R13, 0xfff00000 ;  /* 0xfff000000d071836 */ /* 0x000fe40000000000 */
[----:B------:R-:W-:Y:S02]  /*0430*/  @P1 VIADD R5, R4, 0xfffffc02 ;  /* 0xfffffc0204051836 */ /* 0x000fe40000000000 */
[----:B------:R-:W-:-:S03]  /*0440*/  @P1 IMAD.MOV.U32 R13, RZ, RZ, R7 ;  /* 0x000000ffff0d1224 */ /* 0x000fc600078e0007 */
[----:B------:R-:W-:Y:S01]  /*0450*/  LOP3.LUT R4, R5, 0x80000000, RZ, 0x3c, !PT ;  /* 0x8000000005047812 */ /* 0x000fe200078e3cff */
[----:B------:R-:W-:Y:S02]  /*0460*/  IMAD.MOV.U32 R5, RZ, RZ, 0x43300000 ;  /* 0x43300000ff057424 */ /* 0x000fe400078e00ff */
        /* <DEDUP_REMOVED lines=79> */
[----:B------:R-:W-:Y:S01]  /*0960*/  MOV R8, 0x652b82fe ;  /* 0x652b82fe00087802 */ /* 0x000fe20000000f00 */
[----:B------:R-:W-:-:S06]  /*0970*/  IMAD.MOV.U32 R9, RZ, RZ, 0x3ff71547 ;  /* 0x3ff71547ff097424 */ /* 0x000fcc00078e00ff */
        /* <DEDUP_REMOVED lines=57> */
.L_x_58:
[----:B------:R-:W-:Y:S02]  /*0d10*/  DFMA R6, R12, R4, R4 ;  /* 0x000000040c06722b */ /* 0x000fe40000000004 */
[----:B------:R-:W-:-:S08]  /*0d20*/  DSETP.NEU.AND P0, PT, |R4|, +INF , PT ;  /* 0x7ff000000400742a */ /* 0x000fd00003f0d200 */
[----:B------:R-:W-:Y:S02]  /*0d30*/  FSEL R8, R4, R6, !P0 ;  /* 0x0000000604087208 */ /* 0x000fe40004000000 */
[----:B------:R-:W-:Y:S01]  /*0d40*/  FSEL R9, R5, R7, !P0 ;  /* 0x0000000705097208 */ /* 0x000fe20004000000 */
[----:B------:R-:W-:Y:S01]  /*0d50*/  IMAD.MOV.U32 R5, RZ, RZ, 0x0 ;  /* 0x00000000ff057424 */ /* 0x000fe200078e00ff */
[----:B------:R-:W-:-:S04]  /*0d60*/  MOV R4, R0 ;  /* 0x0000000000047202 */ /* 0x000fc80000000f00 */
[----:B------:R-:W-:Y:S05]  /*0d70*/  RET.REL.NODEC R4 `(_Z19calcDistanceBetMatsPdS_S_i) ;  /* 0xfffffff004a07950 */ /* 0x000fea0003c3ffff */
.L_x_59:
        /* <DEDUP_REMOVED lines=16> */
.L_x_65:


//--------------------- .nv.global.init           --------------------------
	.section	.nv.global.init,"aw",@progbits
.nv.global.init:
	.type		$str,@object
	.size		$str,($str$3 - $str)
$str:
        /*0000*/ 	.byte	0x65, 0x78, 0x74, 0x65, 0x6e, 0x64, 0x4d, 0x61, 0x74, 0x20, 0x5b, 0x25, 0x64, 0x2c, 0x20, 0x25
        /*0010*/ 	.byte	0x64, 0x5d, 0x3a, 0x20, 0x25, 0x64, 0x0a, 0x00
	.type		$str$3,@object
	.size		$str$3,($str$1 - $str$3)
$str$3:
        /*0018*/ 	.byte	0x5b, 0x25, 0x64, 0x5d, 0x20, 0x48, 0x69, 0x74, 0x74, 0x69, 0x6e, 0x67, 0x20, 0x74, 0x68, 0x69
        /*0028*/ 	.byte	0x72, 0x64, 0x20, 0x73, 0x74, 0x61, 0x74, 0x65, 0x6d, 0x65, 0x6e, 0x74, 0x0a, 0x00
	.type		$str$1,@object
	.size		$str$1,($str$2 - $str$1)
$str$1:
        /*0036*/ 	.byte	0x5b, 0x25, 0x64, 0x5d, 0x20, 0x48, 0x69, 0x74, 0x74, 0x69, 0x6e, 0x67, 0x20, 0x66, 0x69, 0x72
        /*0046*/ 	.byte	0x73, 0x74, 0x20, 0x73, 0x74, 0x61, 0x74, 0x65, 0x6d, 0x65, 0x6e, 0x74, 0x0a, 0x00
	.type		$str$2,@object
	.size		$str$2,(.L_2 - $str$2)
$str$2:
        /*0054*/ 	.byte	0x5b, 0x25, 0x64, 0x5d, 0x20, 0x48, 0x69, 0x74, 0x74, 0x69, 0x6e, 0x67, 0x20, 0x73, 0x65, 0x63
        /*0064*/ 	.byte	0x6f, 0x6e, 0x64, 0x20, 0x73, 0x74, 0x61, 0x74, 0x65, 0x6d, 0x65, 0x6e, 0x74, 0x0a, 0x00
.L_2:


//--------------------- .nv.shared.reserved.0     --------------------------
	.section	.nv.shared.reserved.0,"aw",@nobits
	.weak		__nv_reservedSMEM_offset_0_alias
	.size		__nv_reservedSMEM_offset_0_alias, 0, 64
	.other		__nv_reservedSMEM_offset_0_alias,@"STO_CUDA_RESERVED_SHARED STV_DEFAULT"
__nv_reservedSMEM_offset_0_alias:
	.zero		0
	.zero		64


//--------------------- .nv.constant0._Z14createIdentMatPdi --------------------------
	.section	.nv.constant0._Z14createIdentMatPdi,"a",@progbits
	.sectionflags	@""
	.align	4
.nv.constant0._Z14createIdentMatPdi:
	.zero		908


//--------------------- .nv.constant0._Z15normalizeMatrixPdS_di --------------------------
	.section	.nv.constant0._Z15normalizeMatrixPdS_di,"a",@progbits
	.sectionflags	@""
	.align	4
.nv.constant0._Z15normalizeMatrixPdS_di:
	.zero		924


//--------------------- .nv.constant0._Z9extendMatPdS_i --------------------------
	.section	.nv.constant0._Z9extendMatPdS_i,"a",@progbits
	.sectionflags	@""
	.align	4
.nv.constant0._Z9extendMatPdS_i:
	.zero		916


//--------------------- .nv.constant0._Z14multiplyMatrixPdS_S_i --------------------------
	.section	.nv.constant0._Z14multiplyMatrixPdS_S_i,"a",@progbits
	.sectionflags	@""
	.align	4
.nv.constant0._Z14multiplyMatrixPdS_S_i:
	.zero		924


//--------------------- .nv.constant0._Z7setZeroPdS_ii --------------------------
	.section	.nv.constant0._Z7setZeroPdS_ii,"a",@progbits
	.sectionflags	@""
	.align	4
.nv.constant0._Z7setZeroPdS_ii:
	.zero		920


//--------------------- .nv.constant0._Z11gaussJordanPdS_ii --------------------------
	.section	.nv.constant0._Z11gaussJordanPdS_ii,"a",@progbits
	.sectionflags	@""
	.align	4
.nv.constant0._Z11gaussJordanPdS_ii:
	.zero		920


//--------------------- .nv.constant0._Z13diagNormalizePdS_ii --------------------------
	.section	.nv.constant0._Z13diagNormalizePdS_ii,"a",@progbits
	.sectionflags	@""
	.align	4
.nv.constant0._Z13diagNormalizePdS_ii:
	.zero		920


//--------------------- .nv.constant0._Z16nonDiagNormalizePdS_ii --------------------------
	.section	.nv.constant0._Z16nonDiagNormalizePdS_ii,"a",@progbits
	.sectionflags	@""
	.align	4
.nv.constant0._Z16nonDiagNormalizePdS_ii:
	.zero		920


//--------------------- .nv.constant0._Z13calcGaussCorrPdS_iddd --------------------------
	.section	.nv.constant0._Z13calcGaussCorrPdS_iddd,"a",@progbits
	.sectionflags	@""
	.align	4
.nv.constant0._Z13calcGaussCorrPdS_iddd:
	.zero		944


//--------------------- .nv.constant0._Z21calcDistanceBetMatVecPdS_S_i --------------------------
	.section	.nv.constant0._Z21calcDistanceBetMatVecPdS_S_i,"a",@progbits
	.sectionflags	@""
	.align	4
.nv.constant0._Z21calcDistanceBetMatVecPdS_S_i:
	.zero		924


//--------------------- .nv.constant0._Z19calcDistanceBetMatsPdS_S_i --------------------------
	.section	.nv.constant0._Z19calcDistanceBetMatsPdS_S_i,"a",@progbits
	.sectionflags	@""
	.align	4
.nv.constant0._Z19calcDistanceBetMatsPdS_S_i:
	.zero		924


//--------------------- SYMBOLS --------------------------

	.type		.nv.reservedSmem.offset0,@object
	.size		.nv.reservedSmem.offset0,0x4
	.type		vprintf,@function
